//
// Generated by NVIDIA NVVM Compiler
//
// Compiler Build ID: CL-36424714
// Cuda compilation tools, release 13.0, V13.0.88
// Based on NVVM 20.0.0
//

.version 9.0
.target sm_100
.address_size 64

	// .globl	_Z17matmulNaiveKernelPKfS0_Pfiii
// _ZZ17matmulTiledKernelPKfS0_PfiiiE5tileA has been demoted
// _ZZ17matmulTiledKernelPKfS0_PfiiiE5tileB has been demoted
// _ZZ15transposeKernelPKfPfiiE4tile has been demoted

.visible .entry _Z17matmulNaiveKernelPKfS0_Pfiii(
	.param .u64 .ptr .align 1 _Z17matmulNaiveKernelPKfS0_Pfiii_param_0,
	.param .u64 .ptr .align 1 _Z17matmulNaiveKernelPKfS0_Pfiii_param_1,
	.param .u64 .ptr .align 1 _Z17matmulNaiveKernelPKfS0_Pfiii_param_2,
	.param .u32 _Z17matmulNaiveKernelPKfS0_Pfiii_param_3,
	.param .u32 _Z17matmulNaiveKernelPKfS0_Pfiii_param_4,
	.param .u32 _Z17matmulNaiveKernelPKfS0_Pfiii_param_5
)
{
	.reg .pred 	%p<13>;
	.reg .b32 	%r<41>;
	.reg .b32 	%f<68>;
	.reg .b64 	%rd<53>;

	ld.param.u64 	%rd7, [_Z17matmulNaiveKernelPKfS0_Pfiii_param_0];
	ld.param.u64 	%rd8, [_Z17matmulNaiveKernelPKfS0_Pfiii_param_1];
	ld.param.u64 	%rd6, [_Z17matmulNaiveKernelPKfS0_Pfiii_param_2];
	ld.param.u32 	%r20, [_Z17matmulNaiveKernelPKfS0_Pfiii_param_3];
	ld.param.u32 	%r18, [_Z17matmulNaiveKernelPKfS0_Pfiii_param_4];
	ld.param.u32 	%r19, [_Z17matmulNaiveKernelPKfS0_Pfiii_param_5];
	cvta.to.global.u64 	%rd1, %rd8;
	cvta.to.global.u64 	%rd2, %rd7;
	mov.u32 	%r21, %ctaid.y;
	mov.u32 	%r22, %ntid.y;
	mov.u32 	%r23, %tid.y;
	mad.lo.s32 	%r1, %r21, %r22, %r23;
	mov.u32 	%r24, %ctaid.x;
	mov.u32 	%r25, %ntid.x;
	mov.u32 	%r26, %tid.x;
	mad.lo.s32 	%r2, %r24, %r25, %r26;
	setp.ge.s32 	%p1, %r1, %r20;
	setp.ge.s32 	%p2, %r2, %r18;
	or.pred  	%p3, %p1, %p2;
	@%p3 bra 	$L__BB0_14;
	setp.lt.s32 	%p4, %r19, 1;
	mov.f32 	%f67, 0f00000000;
	@%p4 bra 	$L__BB0_13;
	mul.lo.s32 	%r3, %r19, %r1;
	and.b32  	%r4, %r19, 7;
	setp.lt.u32 	%p5, %r19, 8;
	mov.f32 	%f67, 0f00000000;
	mov.b32 	%r39, 0;
	@%p5 bra 	$L__BB0_5;
	and.b32  	%r39, %r19, 2147483640;
	neg.s32 	%r37, %r39;
	shl.b32 	%r7, %r18, 3;
	mul.wide.u32 	%rd9, %r3, 4;
	add.s64 	%rd10, %rd9, %rd2;
	add.s64 	%rd52, %rd10, 16;
	mov.f32 	%f67, 0f00000000;
	mul.wide.s32 	%rd13, %r18, 4;
	mov.u32 	%r36, %r2;
$L__BB0_4:
	.pragma "nounroll";
	ld.global.f32 	%f17, [%rd52+-16];
	mul.wide.s32 	%rd11, %r36, 4;
	add.s64 	%rd12, %rd1, %rd11;
	ld.global.f32 	%f18, [%rd12];
	fma.rn.f32 	%f19, %f17, %f18, %f67;
	ld.global.f32 	%f20, [%rd52+-12];
	add.s64 	%rd14, %rd12, %rd13;
	ld.global.f32 	%f21, [%rd14];
	fma.rn.f32 	%f22, %f20, %f21, %f19;
	ld.global.f32 	%f23, [%rd52+-8];
	add.s64 	%rd15, %rd14, %rd13;
	ld.global.f32 	%f24, [%rd15];
	fma.rn.f32 	%f25, %f23, %f24, %f22;
	ld.global.f32 	%f26, [%rd52+-4];
	add.s64 	%rd16, %rd15, %rd13;
	ld.global.f32 	%f27, [%rd16];
	fma.rn.f32 	%f28, %f26, %f27, %f25;
	ld.global.f32 	%f29, [%rd52];
	add.s64 	%rd17, %rd16, %rd13;
	ld.global.f32 	%f30, [%rd17];
	fma.rn.f32 	%f31, %f29, %f30, %f28;
	ld.global.f32 	%f32, [%rd52+4];
	add.s64 	%rd18, %rd17, %rd13;
	ld.global.f32 	%f33, [%rd18];
	fma.rn.f32 	%f34, %f32, %f33, %f31;
	ld.global.f32 	%f35, [%rd52+8];
	add.s64 	%rd19, %rd18, %rd13;
	ld.global.f32 	%f36, [%rd19];
	fma.rn.f32 	%f37, %f35, %f36, %f34;
	ld.global.f32 	%f38, [%rd52+12];
	add.s64 	%rd20, %rd19, %rd13;
	ld.global.f32 	%f39, [%rd20];
	fma.rn.f32 	%f67, %f38, %f39, %f37;
	add.s32 	%r37, %r37, 8;
	add.s32 	%r36, %r36, %r7;
	add.s64 	%rd52, %rd52, 32;
	setp.ne.s32 	%p6, %r37, 0;
	@%p6 bra 	$L__BB0_4;
$L__BB0_5:
	setp.eq.s32 	%p7, %r4, 0;
	@%p7 bra 	$L__BB0_13;
	and.b32  	%r13, %r19, 3;
	setp.lt.u32 	%p8, %r4, 4;
	@%p8 bra 	$L__BB0_8;
	add.s32 	%r28, %r39, %r3;
	mul.wide.u32 	%rd21, %r28, 4;
	add.s64 	%rd22, %rd2, %rd21;
	ld.global.f32 	%f41, [%rd22];
	mad.lo.s32 	%r29, %r39, %r18, %r2;
	mul.wide.s32 	%rd23, %r29, 4;
	add.s64 	%rd24, %rd1, %rd23;
	ld.global.f32 	%f42, [%rd24];
	fma.rn.f32 	%f43, %f41, %f42, %f67;
	cvt.u64.u32 	%rd25, %r3;
	cvt.u64.u32 	%rd26, %r39;
	add.s64 	%rd27, %rd26, %rd25;
	shl.b64 	%rd28, %rd27, 2;
	add.s64 	%rd29, %rd2, %rd28;
	ld.global.f32 	%f44, [%rd29+4];
	mul.wide.s32 	%rd30, %r18, 4;
	add.s64 	%rd31, %rd24, %rd30;
	ld.global.f32 	%f45, [%rd31];
	fma.rn.f32 	%f46, %f44, %f45, %f43;
	ld.global.f32 	%f47, [%rd29+8];
	add.s64 	%rd32, %rd31, %rd30;
	ld.global.f32 	%f48, [%rd32];
	fma.rn.f32 	%f49, %f47, %f48, %f46;
	ld.global.f32 	%f50, [%rd29+12];
	add.s64 	%rd33, %rd32, %rd30;
	ld.global.f32 	%f51, [%rd33];
	fma.rn.f32 	%f67, %f50, %f51, %f49;
	add.s32 	%r39, %r39, 4;
$L__BB0_8:
	setp.eq.s32 	%p9, %r13, 0;
	@%p9 bra 	$L__BB0_13;
	setp.eq.s32 	%p10, %r13, 1;
	@%p10 bra 	$L__BB0_11;
	add.s32 	%r30, %r39, %r3;
	mul.wide.u32 	%rd34, %r30, 4;
	add.s64 	%rd35, %rd2, %rd34;
	ld.global.f32 	%f53, [%rd35];
	mad.lo.s32 	%r31, %r39, %r18, %r2;
	mul.wide.s32 	%rd36, %r31, 4;
	add.s64 	%rd37, %rd1, %rd36;
	ld.global.f32 	%f54, [%rd37];
	fma.rn.f32 	%f55, %f53, %f54, %f67;
	cvt.u64.u32 	%rd38, %r3;
	cvt.u64.u32 	%rd39, %r39;
	add.s64 	%rd40, %rd39, %rd38;
	shl.b64 	%rd41, %rd40, 2;
	add.s64 	%rd42, %rd2, %rd41;
	ld.global.f32 	%f56, [%rd42+4];
	mul.wide.s32 	%rd43, %r18, 4;
	add.s64 	%rd44, %rd37, %rd43;
	ld.global.f32 	%f57, [%rd44];
	fma.rn.f32 	%f67, %f56, %f57, %f55;
	add.s32 	%r39, %r39, 2;
$L__BB0_11:
	and.b32  	%r32, %r19, 1;
	setp.eq.b32 	%p11, %r32, 1;
	not.pred 	%p12, %p11;
	@%p12 bra 	$L__BB0_13;
	add.s32 	%r33, %r39, %r3;
	mul.wide.u32 	%rd45, %r33, 4;
	add.s64 	%rd46, %rd2, %rd45;
	ld.global.f32 	%f58, [%rd46];
	mad.lo.s32 	%r34, %r39, %r18, %r2;
	mul.wide.s32 	%rd47, %r34, 4;
	add.s64 	%rd48, %rd1, %rd47;
	ld.global.f32 	%f59, [%rd48];
	fma.rn.f32 	%f67, %f58, %f59, %f67;
$L__BB0_13:
	mad.lo.s32 	%r35, %r18, %r1, %r2;
	cvta.to.global.u64 	%rd49, %rd6;
	mul.wide.s32 	%rd50, %r35, 4;
	add.s64 	%rd51, %rd49, %rd50;
	st.global.f32 	[%rd51], %f67;
$L__BB0_14:
	ret;

}
	// .globl	_Z17matmulTiledKernelPKfS0_Pfiii
.visible .entry _Z17matmulTiledKernelPKfS0_Pfiii(
	.param .u64 .ptr .align 1 _Z17matmulTiledKernelPKfS0_Pfiii_param_0,
	.param .u64 .ptr .align 1 _Z17matmulTiledKernelPKfS0_Pfiii_param_1,
	.param .u64 .ptr .align 1 _Z17matmulTiledKernelPKfS0_Pfiii_param_2,
	.param .u32 _Z17matmulTiledKernelPKfS0_Pfiii_param_3,
	.param .u32 _Z17matmulTiledKernelPKfS0_Pfiii_param_4,
	.param .u32 _Z17matmulTiledKernelPKfS0_Pfiii_param_5
)
{
	.reg .pred 	%p<12>;
	.reg .b32 	%r<43>;
	.reg .b32 	%f<111>;
	.reg .b64 	%rd<13>;
	// demoted variable
	.shared .align 4 .b8 _ZZ17matmulTiledKernelPKfS0_PfiiiE5tileA[4096];
	// demoted variable
	.shared .align 4 .b8 _ZZ17matmulTiledKernelPKfS0_PfiiiE5tileB[4096];
	ld.param.u64 	%rd4, [_Z17matmulTiledKernelPKfS0_Pfiii_param_0];
	ld.param.u64 	%rd5, [_Z17matmulTiledKernelPKfS0_Pfiii_param_1];
	ld.param.u64 	%rd6, [_Z17matmulTiledKernelPKfS0_Pfiii_param_2];
	ld.param.u32 	%r24, [_Z17matmulTiledKernelPKfS0_Pfiii_param_3];
	ld.param.u32 	%r25, [_Z17matmulTiledKernelPKfS0_Pfiii_param_4];
	ld.param.u32 	%r26, [_Z17matmulTiledKernelPKfS0_Pfiii_param_5];
	mov.u32 	%r27, %ctaid.x;
	mov.u32 	%r28, %ctaid.y;
	mov.u32 	%r38, %tid.x;
	mov.u32 	%r40, %tid.y;
	shl.b32 	%r29, %r28, 5;
	add.s32 	%r3, %r29, %r40;
	shl.b32 	%r4, %r27, 5;
	add.s32 	%r5, %r4, %r38;
	setp.lt.s32 	%p1, %r26, 1;
	mov.f32 	%f110, 0f00000000;
	@%p1 bra 	$L__BB1_7;
	add.s32 	%r30, %r26, 31;
	shr.u32 	%r31, %r30, 5;
	shl.b32 	%r32, %r40, 7;
	mov.u32 	%r33, _ZZ17matmulTiledKernelPKfS0_PfiiiE5tileA;
	add.s32 	%r6, %r33, %r32;
	shl.b32 	%r34, %r38, 2;
	add.s32 	%r7, %r6, %r34;
	mov.u32 	%r35, _ZZ17matmulTiledKernelPKfS0_PfiiiE5tileB;
	add.s32 	%r9, %r35, %r34;
	add.s32 	%r8, %r9, %r32;
	neg.s32 	%r42, %r31;
	mad.lo.s32 	%r36, %r40, %r25, %r38;
	add.s32 	%r41, %r36, %r4;
	shl.b32 	%r12, %r25, 5;
	mad.lo.s32 	%r39, %r26, %r3, %r38;
	cvta.to.global.u64 	%rd1, %rd4;
	cvta.to.global.u64 	%rd2, %rd5;
	mov.f32 	%f110, 0f00000000;
$L__BB1_2:
	setp.ge.s32 	%p2, %r3, %r24;
	mul.wide.s32 	%rd7, %r39, 4;
	add.s64 	%rd3, %rd1, %rd7;
	setp.ge.s32 	%p3, %r38, %r26;
	mov.f32 	%f108, 0f00000000;
	or.pred  	%p4, %p2, %p3;
	@%p4 bra 	$L__BB1_4;
	ld.global.f32 	%f108, [%rd3];
$L__BB1_4:
	setp.ge.s32 	%p5, %r5, %r25;
	st.shared.f32 	[%r7], %f108;
	setp.ge.s32 	%p6, %r40, %r26;
	mov.f32 	%f109, 0f00000000;
	or.pred  	%p7, %p6, %p5;
	@%p7 bra 	$L__BB1_6;
	mul.wide.s32 	%rd8, %r41, 4;
	add.s64 	%rd9, %rd2, %rd8;
	ld.global.f32 	%f109, [%rd9];
$L__BB1_6:
	st.shared.f32 	[%r8], %f109;
	bar.sync 	0;
	ld.shared.f32 	%f12, [%r6];
	ld.shared.f32 	%f13, [%r9];
	fma.rn.f32 	%f14, %f12, %f13, %f110;
	ld.shared.f32 	%f15, [%r6+4];
	ld.shared.f32 	%f16, [%r9+128];
	fma.rn.f32 	%f17, %f15, %f16, %f14;
	ld.shared.f32 	%f18, [%r6+8];
	ld.shared.f32 	%f19, [%r9+256];
	fma.rn.f32 	%f20, %f18, %f19, %f17;
	ld.shared.f32 	%f21, [%r6+12];
	ld.shared.f32 	%f22, [%r9+384];
	fma.rn.f32 	%f23, %f21, %f22, %f20;
	ld.shared.f32 	%f24, [%r6+16];
	ld.shared.f32 	%f25, [%r9+512];
	fma.rn.f32 	%f26, %f24, %f25, %f23;
	ld.shared.f32 	%f27, [%r6+20];
	ld.shared.f32 	%f28, [%r9+640];
	fma.rn.f32 	%f29, %f27, %f28, %f26;
	ld.shared.f32 	%f30, [%r6+24];
	ld.shared.f32 	%f31, [%r9+768];
	fma.rn.f32 	%f32, %f30, %f31, %f29;
	ld.shared.f32 	%f33, [%r6+28];
	ld.shared.f32 	%f34, [%r9+896];
	fma.rn.f32 	%f35, %f33, %f34, %f32;
	ld.shared.f32 	%f36, [%r6+32];
	ld.shared.f32 	%f37, [%r9+1024];
	fma.rn.f32 	%f38, %f36, %f37, %f35;
	ld.shared.f32 	%f39, [%r6+36];
	ld.shared.f32 	%f40, [%r9+1152];
	fma.rn.f32 	%f41, %f39, %f40, %f38;
	ld.shared.f32 	%f42, [%r6+40];
	ld.shared.f32 	%f43, [%r9+1280];
	fma.rn.f32 	%f44, %f42, %f43, %f41;
	ld.shared.f32 	%f45, [%r6+44];
	ld.shared.f32 	%f46, [%r9+1408];
	fma.rn.f32 	%f47, %f45, %f46, %f44;
	ld.shared.f32 	%f48, [%r6+48];
	ld.shared.f32 	%f49, [%r9+1536];
	fma.rn.f32 	%f50, %f48, %f49, %f47;
	ld.shared.f32 	%f51, [%r6+52];
	ld.shared.f32 	%f52, [%r9+1664];
	fma.rn.f32 	%f53, %f51, %f52, %f50;
	ld.shared.f32 	%f54, [%r6+56];
	ld.shared.f32 	%f55, [%r9+1792];
	fma.rn.f32 	%f56, %f54, %f55, %f53;
	ld.shared.f32 	%f57, [%r6+60];
	ld.shared.f32 	%f58, [%r9+1920];
	fma.rn.f32 	%f59, %f57, %f58, %f56;
	ld.shared.f32 	%f60, [%r6+64];
	ld.shared.f32 	%f61, [%r9+2048];
	fma.rn.f32 	%f62, %f60, %f61, %f59;
	ld.shared.f32 	%f63, [%r6+68];
	ld.shared.f32 	%f64, [%r9+2176];
	fma.rn.f32 	%f65, %f63, %f64, %f62;
	ld.shared.f32 	%f66, [%r6+72];
	ld.shared.f32 	%f67, [%r9+2304];
	fma.rn.f32 	%f68, %f66, %f67, %f65;
	ld.shared.f32 	%f69, [%r6+76];
	ld.shared.f32 	%f70, [%r9+2432];
	fma.rn.f32 	%f71, %f69, %f70, %f68;
	ld.shared.f32 	%f72, [%r6+80];
	ld.shared.f32 	%f73, [%r9+2560];
	fma.rn.f32 	%f74, %f72, %f73, %f71;
	ld.shared.f32 	%f75, [%r6+84];
	ld.shared.f32 	%f76, [%r9+2688];
	fma.rn.f32 	%f77, %f75, %f76, %f74;
	ld.shared.f32 	%f78, [%r6+88];
	ld.shared.f32 	%f79, [%r9+2816];
	fma.rn.f32 	%f80, %f78, %f79, %f77;
	ld.shared.f32 	%f81, [%r6+92];
	ld.shared.f32 	%f82, [%r9+2944];
	fma.rn.f32 	%f83, %f81, %f82, %f80;
	ld.shared.f32 	%f84, [%r6+96];
	ld.shared.f32 	%f85, [%r9+3072];
	fma.rn.f32 	%f86, %f84, %f85, %f83;
	ld.shared.f32 	%f87, [%r6+100];
	ld.shared.f32 	%f88, [%r9+3200];
	fma.rn.f32 	%f89, %f87, %f88, %f86;
	ld.shared.f32 	%f90, [%r6+104];
	ld.shared.f32 	%f91, [%r9+3328];
	fma.rn.f32 	%f92, %f90, %f91, %f89;
	ld.shared.f32 	%f93, [%r6+108];
	ld.shared.f32 	%f94, [%r9+3456];
	fma.rn.f32 	%f95, %f93, %f94, %f92;
	ld.shared.f32 	%f96, [%r6+112];
	ld.shared.f32 	%f97, [%r9+3584];
	fma.rn.f32 	%f98, %f96, %f97, %f95;
	ld.shared.f32 	%f99, [%r6+116];
	ld.shared.f32 	%f100, [%r9+3712];
	fma.rn.f32 	%f101, %f99, %f100, %f98;
	ld.shared.f32 	%f102, [%r6+120];
	ld.shared.f32 	%f103, [%r9+3840];
	fma.rn.f32 	%f104, %f102, %f103, %f101;
	ld.shared.f32 	%f105, [%r6+124];
	ld.shared.f32 	%f106, [%r9+3968];
	fma.rn.f32 	%f110, %f105, %f106, %f104;
	bar.sync 	0;
	add.s32 	%r42, %r42, 1;
	setp.ne.s32 	%p8, %r42, 0;
	add.s32 	%r41, %r41, %r12;
	add.s32 	%r40, %r40, 32;
	add.s32 	%r39, %r39, 32;
	add.s32 	%r38, %r38, 32;
	@%p8 bra 	$L__BB1_2;
$L__BB1_7:
	setp.ge.s32 	%p9, %r3, %r24;
	setp.ge.s32 	%p10, %r5, %r25;
	or.pred  	%p11, %p9, %p10;
	@%p11 bra 	$L__BB1_9;
	mad.lo.s32 	%r37, %r25, %r3, %r5;
	cvta.to.global.u64 	%rd10, %rd6;
	mul.wide.u32 	%rd11, %r37, 4;
	add.s64 	%rd12, %rd10, %rd11;
	st.global.f32 	[%rd12], %f110;
$L__BB1_9:
	ret;

}
	// .globl	_Z21matmulTransposeKernelPKfS0_Pfiiibb
.visible .entry _Z21matmulTransposeKernelPKfS0_Pfiiibb(
	.param .u64 .ptr .align 1 _Z21matmulTransposeKernelPKfS0_Pfiiibb_param_0,
	.param .u64 .ptr .align 1 _Z21matmulTransposeKernelPKfS0_Pfiiibb_param_1,
	.param .u64 .ptr .align 1 _Z21matmulTransposeKernelPKfS0_Pfiiibb_param_2,
	.param .u32 _Z21matmulTransposeKernelPKfS0_Pfiiibb_param_3,
	.param .u32 _Z21matmulTransposeKernelPKfS0_Pfiiibb_param_4,
	.param .u32 _Z21matmulTransposeKernelPKfS0_Pfiiibb_param_5,
	.param .u8 _Z21matmulTransposeKernelPKfS0_Pfiiibb_param_6,
	.param .u8 _Z21matmulTransposeKernelPKfS0_Pfiiibb_param_7
)
{
	.reg .pred 	%p<40>;
	.reg .b16 	%rs<3>;
	.reg .b32 	%r<129>;
	.reg .b32 	%f<260>;
	.reg .b64 	%rd<159>;

	ld.param.u64 	%rd12, [_Z21matmulTransposeKernelPKfS0_Pfiiibb_param_0];
	ld.param.u64 	%rd13, [_Z21matmulTransposeKernelPKfS0_Pfiiibb_param_1];
	ld.param.u64 	%rd11, [_Z21matmulTransposeKernelPKfS0_Pfiiibb_param_2];
	ld.param.u32 	%r65, [_Z21matmulTransposeKernelPKfS0_Pfiiibb_param_3];
	ld.param.u32 	%r66, [_Z21matmulTransposeKernelPKfS0_Pfiiibb_param_4];
	ld.param.u32 	%r67, [_Z21matmulTransposeKernelPKfS0_Pfiiibb_param_5];
	ld.param.s8 	%rs1, [_Z21matmulTransposeKernelPKfS0_Pfiiibb_param_6];
	ld.param.s8 	%rs2, [_Z21matmulTransposeKernelPKfS0_Pfiiibb_param_7];
	cvta.to.global.u64 	%rd1, %rd13;
	cvta.to.global.u64 	%rd2, %rd12;
	mov.u32 	%r68, %ctaid.y;
	mov.u32 	%r69, %ntid.y;
	mov.u32 	%r70, %tid.y;
	mad.lo.s32 	%r1, %r68, %r69, %r70;
	mov.u32 	%r71, %ctaid.x;
	mov.u32 	%r72, %ntid.x;
	mov.u32 	%r73, %tid.x;
	mad.lo.s32 	%r2, %r71, %r72, %r73;
	setp.ge.s32 	%p1, %r1, %r65;
	setp.ge.s32 	%p2, %r2, %r66;
	or.pred  	%p3, %p1, %p2;
	@%p3 bra 	$L__BB2_50;
	setp.lt.s32 	%p4, %r67, 1;
	mov.f32 	%f259, 0f00000000;
	@%p4 bra 	$L__BB2_49;
	setp.ne.s16 	%p5, %rs1, 0;
	mul.lo.s32 	%r3, %r67, %r1;
	mul.lo.s32 	%r4, %r67, %r2;
	@%p5 bra 	$L__BB2_26;
	setp.ne.s16 	%p23, %rs2, 0;
	@%p23 bra 	$L__BB2_15;
	and.b32  	%r5, %r67, 7;
	setp.lt.u32 	%p32, %r67, 8;
	mov.f32 	%f259, 0f00000000;
	mov.b32 	%r110, 0;
	@%p32 bra 	$L__BB2_7;
	and.b32  	%r110, %r67, 2147483640;
	neg.s32 	%r108, %r110;
	shl.b32 	%r8, %r66, 3;
	mul.wide.u32 	%rd114, %r3, 4;
	add.s64 	%rd115, %rd114, %rd2;
	add.s64 	%rd157, %rd115, 16;
	mov.f32 	%f259, 0f00000000;
	mul.wide.s32 	%rd118, %r66, 4;
	mov.u32 	%r107, %r2;
$L__BB2_6:
	.pragma "nounroll";
	ld.global.f32 	%f188, [%rd157+-16];
	mul.wide.s32 	%rd116, %r107, 4;
	add.s64 	%rd117, %rd1, %rd116;
	ld.global.f32 	%f189, [%rd117];
	fma.rn.f32 	%f190, %f188, %f189, %f259;
	ld.global.f32 	%f191, [%rd157+-12];
	add.s64 	%rd119, %rd117, %rd118;
	ld.global.f32 	%f192, [%rd119];
	fma.rn.f32 	%f193, %f191, %f192, %f190;
	ld.global.f32 	%f194, [%rd157+-8];
	add.s64 	%rd120, %rd119, %rd118;
	ld.global.f32 	%f195, [%rd120];
	fma.rn.f32 	%f196, %f194, %f195, %f193;
	ld.global.f32 	%f197, [%rd157+-4];
	add.s64 	%rd121, %rd120, %rd118;
	ld.global.f32 	%f198, [%rd121];
	fma.rn.f32 	%f199, %f197, %f198, %f196;
	ld.global.f32 	%f200, [%rd157];
	add.s64 	%rd122, %rd121, %rd118;
	ld.global.f32 	%f201, [%rd122];
	fma.rn.f32 	%f202, %f200, %f201, %f199;
	ld.global.f32 	%f203, [%rd157+4];
	add.s64 	%rd123, %rd122, %rd118;
	ld.global.f32 	%f204, [%rd123];
	fma.rn.f32 	%f205, %f203, %f204, %f202;
	ld.global.f32 	%f206, [%rd157+8];
	add.s64 	%rd124, %rd123, %rd118;
	ld.global.f32 	%f207, [%rd124];
	fma.rn.f32 	%f208, %f206, %f207, %f205;
	ld.global.f32 	%f209, [%rd157+12];
	add.s64 	%rd125, %rd124, %rd118;
	ld.global.f32 	%f210, [%rd125];
	fma.rn.f32 	%f259, %f209, %f210, %f208;
	add.s32 	%r108, %r108, 8;
	add.s32 	%r107, %r107, %r8;
	add.s64 	%rd157, %rd157, 32;
	setp.ne.s32 	%p33, %r108, 0;
	@%p33 bra 	$L__BB2_6;
$L__BB2_7:
	setp.eq.s32 	%p34, %r5, 0;
	@%p34 bra 	$L__BB2_49;
	and.b32  	%r14, %r67, 3;
	setp.lt.u32 	%p35, %r5, 4;
	@%p35 bra 	$L__BB2_10;
	add.s32 	%r99, %r110, %r3;
	mul.wide.u32 	%rd126, %r99, 4;
	add.s64 	%rd127, %rd2, %rd126;
	ld.global.f32 	%f212, [%rd127];
	mad.lo.s32 	%r100, %r110, %r66, %r2;
	mul.wide.s32 	%rd128, %r100, 4;
	add.s64 	%rd129, %rd1, %rd128;
	ld.global.f32 	%f213, [%rd129];
	fma.rn.f32 	%f214, %f212, %f213, %f259;
	cvt.u64.u32 	%rd130, %r3;
	cvt.u64.u32 	%rd131, %r110;
	add.s64 	%rd132, %rd131, %rd130;
	shl.b64 	%rd133, %rd132, 2;
	add.s64 	%rd134, %rd2, %rd133;
	ld.global.f32 	%f215, [%rd134+4];
	mul.wide.s32 	%rd135, %r66, 4;
	add.s64 	%rd136, %rd129, %rd135;
	ld.global.f32 	%f216, [%rd136];
	fma.rn.f32 	%f217, %f215, %f216, %f214;
	ld.global.f32 	%f218, [%rd134+8];
	add.s64 	%rd137, %rd136, %rd135;
	ld.global.f32 	%f219, [%rd137];
	fma.rn.f32 	%f220, %f218, %f219, %f217;
	ld.global.f32 	%f221, [%rd134+12];
	add.s64 	%rd138, %rd137, %rd135;
	ld.global.f32 	%f222, [%rd138];
	fma.rn.f32 	%f259, %f221, %f222, %f220;
	add.s32 	%r110, %r110, 4;
$L__BB2_10:
	setp.eq.s32 	%p36, %r14, 0;
	@%p36 bra 	$L__BB2_49;
	setp.eq.s32 	%p37, %r14, 1;
	@%p37 bra 	$L__BB2_13;
	add.s32 	%r101, %r110, %r3;
	mul.wide.u32 	%rd139, %r101, 4;
	add.s64 	%rd140, %rd2, %rd139;
	ld.global.f32 	%f224, [%rd140];
	mad.lo.s32 	%r102, %r110, %r66, %r2;
	mul.wide.s32 	%rd141, %r102, 4;
	add.s64 	%rd142, %rd1, %rd141;
	ld.global.f32 	%f225, [%rd142];
	fma.rn.f32 	%f226, %f224, %f225, %f259;
	cvt.u64.u32 	%rd143, %r3;
	cvt.u64.u32 	%rd144, %r110;
	add.s64 	%rd145, %rd144, %rd143;
	shl.b64 	%rd146, %rd145, 2;
	add.s64 	%rd147, %rd2, %rd146;
	ld.global.f32 	%f227, [%rd147+4];
	mul.wide.s32 	%rd148, %r66, 4;
	add.s64 	%rd149, %rd142, %rd148;
	ld.global.f32 	%f228, [%rd149];
	fma.rn.f32 	%f259, %f227, %f228, %f226;
	add.s32 	%r110, %r110, 2;
$L__BB2_13:
	and.b32  	%r103, %r67, 1;
	setp.eq.b32 	%p38, %r103, 1;
	not.pred 	%p39, %p38;
	@%p39 bra 	$L__BB2_49;
	add.s32 	%r104, %r110, %r3;
	mul.wide.u32 	%rd150, %r104, 4;
	add.s64 	%rd151, %rd2, %rd150;
	ld.global.f32 	%f229, [%rd151];
	mad.lo.s32 	%r105, %r110, %r66, %r2;
	mul.wide.s32 	%rd152, %r105, 4;
	add.s64 	%rd153, %rd1, %rd152;
	ld.global.f32 	%f230, [%rd153];
	fma.rn.f32 	%f259, %f229, %f230, %f259;
	bra.uni 	$L__BB2_49;
$L__BB2_15:
	and.b32  	%r19, %r67, 7;
	setp.lt.u32 	%p24, %r67, 8;
	mov.f32 	%f259, 0f00000000;
	mov.b32 	%r115, 0;
	@%p24 bra 	$L__BB2_18;
	and.b32  	%r115, %r67, 2147483640;
	neg.s32 	%r113, %r115;
	mul.wide.u32 	%rd88, %r3, 4;
	add.s64 	%rd89, %rd88, %rd2;
	add.s64 	%rd158, %rd89, 16;
	add.s64 	%rd7, %rd1, 16;
	mov.f32 	%f259, 0f00000000;
	mov.u32 	%r112, %r4;
$L__BB2_17:
	.pragma "nounroll";
	mul.wide.s32 	%rd90, %r112, 4;
	add.s64 	%rd91, %rd7, %rd90;
	ld.global.f32 	%f142, [%rd158+-16];
	ld.global.f32 	%f143, [%rd91+-16];
	fma.rn.f32 	%f144, %f142, %f143, %f259;
	ld.global.f32 	%f145, [%rd158+-12];
	ld.global.f32 	%f146, [%rd91+-12];
	fma.rn.f32 	%f147, %f145, %f146, %f144;
	ld.global.f32 	%f148, [%rd158+-8];
	ld.global.f32 	%f149, [%rd91+-8];
	fma.rn.f32 	%f150, %f148, %f149, %f147;
	ld.global.f32 	%f151, [%rd158+-4];
	ld.global.f32 	%f152, [%rd91+-4];
	fma.rn.f32 	%f153, %f151, %f152, %f150;
	ld.global.f32 	%f154, [%rd158];
	ld.global.f32 	%f155, [%rd91];
	fma.rn.f32 	%f156, %f154, %f155, %f153;
	ld.global.f32 	%f157, [%rd158+4];
	ld.global.f32 	%f158, [%rd91+4];
	fma.rn.f32 	%f159, %f157, %f158, %f156;
	ld.global.f32 	%f160, [%rd158+8];
	ld.global.f32 	%f161, [%rd91+8];
	fma.rn.f32 	%f162, %f160, %f161, %f159;
	ld.global.f32 	%f163, [%rd158+12];
	ld.global.f32 	%f164, [%rd91+12];
	fma.rn.f32 	%f259, %f163, %f164, %f162;
	add.s32 	%r113, %r113, 8;
	add.s64 	%rd158, %rd158, 32;
	add.s32 	%r112, %r112, 8;
	setp.ne.s32 	%p25, %r113, 0;
	@%p25 bra 	$L__BB2_17;
$L__BB2_18:
	setp.eq.s32 	%p26, %r19, 0;
	@%p26 bra 	$L__BB2_49;
	and.b32  	%r27, %r67, 3;
	setp.lt.u32 	%p27, %r19, 4;
	@%p27 bra 	$L__BB2_21;
	add.s32 	%r91, %r115, %r3;
	mul.wide.u32 	%rd92, %r91, 4;
	add.s64 	%rd93, %rd2, %rd92;
	ld.global.f32 	%f166, [%rd93];
	add.s32 	%r92, %r115, %r4;
	mul.wide.s32 	%rd94, %r92, 4;
	add.s64 	%rd95, %rd1, %rd94;
	ld.global.f32 	%f167, [%rd95];
	fma.rn.f32 	%f168, %f166, %f167, %f259;
	cvt.u64.u32 	%rd96, %r3;
	cvt.u64.u32 	%rd97, %r115;
	add.s64 	%rd98, %rd97, %rd96;
	shl.b64 	%rd99, %rd98, 2;
	add.s64 	%rd100, %rd2, %rd99;
	ld.global.f32 	%f169, [%rd100+4];
	ld.global.f32 	%f170, [%rd95+4];
	fma.rn.f32 	%f171, %f169, %f170, %f168;
	ld.global.f32 	%f172, [%rd100+8];
	ld.global.f32 	%f173, [%rd95+8];
	fma.rn.f32 	%f174, %f172, %f173, %f171;
	ld.global.f32 	%f175, [%rd100+12];
	ld.global.f32 	%f176, [%rd95+12];
	fma.rn.f32 	%f259, %f175, %f176, %f174;
	add.s32 	%r115, %r115, 4;
$L__BB2_21:
	setp.eq.s32 	%p28, %r27, 0;
	@%p28 bra 	$L__BB2_49;
	setp.eq.s32 	%p29, %r27, 1;
	@%p29 bra 	$L__BB2_24;
	add.s32 	%r93, %r115, %r3;
	mul.wide.u32 	%rd101, %r93, 4;
	add.s64 	%rd102, %rd2, %rd101;
	ld.global.f32 	%f178, [%rd102];
	add.s32 	%r94, %r115, %r4;
	mul.wide.s32 	%rd103, %r94, 4;
	add.s64 	%rd104, %rd1, %rd103;
	ld.global.f32 	%f179, [%rd104];
	fma.rn.f32 	%f180, %f178, %f179, %f259;
	cvt.u64.u32 	%rd105, %r3;
	cvt.u64.u32 	%rd106, %r115;
	add.s64 	%rd107, %rd106, %rd105;
	shl.b64 	%rd108, %rd107, 2;
	add.s64 	%rd109, %rd2, %rd108;
	ld.global.f32 	%f181, [%rd109+4];
	ld.global.f32 	%f182, [%rd104+4];
	fma.rn.f32 	%f259, %f181, %f182, %f180;
	add.s32 	%r115, %r115, 2;
$L__BB2_24:
	and.b32  	%r95, %r67, 1;
	setp.eq.b32 	%p30, %r95, 1;
	not.pred 	%p31, %p30;
	@%p31 bra 	$L__BB2_49;
	add.s32 	%r96, %r115, %r3;
	mul.wide.u32 	%rd110, %r96, 4;
	add.s64 	%rd111, %rd2, %rd110;
	ld.global.f32 	%f183, [%rd111];
	add.s32 	%r97, %r115, %r4;
	mul.wide.s32 	%rd112, %r97, 4;
	add.s64 	%rd113, %rd1, %rd112;
	ld.global.f32 	%f184, [%rd113];
	fma.rn.f32 	%f259, %f183, %f184, %f259;
	bra.uni 	$L__BB2_49;
$L__BB2_26:
	setp.ne.s16 	%p6, %rs2, 0;
	@%p6 bra 	$L__BB2_38;
	and.b32  	%r32, %r67, 7;
	setp.lt.u32 	%p15, %r67, 8;
	mov.f32 	%f259, 0f00000000;
	mov.b32 	%r121, 0;
	@%p15 bra 	$L__BB2_30;
	and.b32  	%r121, %r67, 2147483640;
	neg.s32 	%r119, %r121;
	shl.b32 	%r35, %r66, 3;
	shl.b32 	%r36, %r65, 3;
	mov.f32 	%f259, 0f00000000;
	mul.wide.s32 	%rd48, %r65, 4;
	mul.wide.s32 	%rd50, %r66, 4;
	mov.u32 	%r117, %r1;
	mov.u32 	%r118, %r2;
$L__BB2_29:
	.pragma "nounroll";
	mul.wide.s32 	%rd44, %r117, 4;
	add.s64 	%rd45, %rd2, %rd44;
	ld.global.f32 	%f96, [%rd45];
	mul.wide.s32 	%rd46, %r118, 4;
	add.s64 	%rd47, %rd1, %rd46;
	ld.global.f32 	%f97, [%rd47];
	fma.rn.f32 	%f98, %f96, %f97, %f259;
	add.s64 	%rd49, %rd45, %rd48;
	ld.global.f32 	%f99, [%rd49];
	add.s64 	%rd51, %rd47, %rd50;
	ld.global.f32 	%f100, [%rd51];
	fma.rn.f32 	%f101, %f99, %f100, %f98;
	add.s64 	%rd52, %rd49, %rd48;
	ld.global.f32 	%f102, [%rd52];
	add.s64 	%rd53, %rd51, %rd50;
	ld.global.f32 	%f103, [%rd53];
	fma.rn.f32 	%f104, %f102, %f103, %f101;
	add.s64 	%rd54, %rd52, %rd48;
	ld.global.f32 	%f105, [%rd54];
	add.s64 	%rd55, %rd53, %rd50;
	ld.global.f32 	%f106, [%rd55];
	fma.rn.f32 	%f107, %f105, %f106, %f104;
	add.s64 	%rd56, %rd54, %rd48;
	ld.global.f32 	%f108, [%rd56];
	add.s64 	%rd57, %rd55, %rd50;
	ld.global.f32 	%f109, [%rd57];
	fma.rn.f32 	%f110, %f108, %f109, %f107;
	add.s64 	%rd58, %rd56, %rd48;
	ld.global.f32 	%f111, [%rd58];
	add.s64 	%rd59, %rd57, %rd50;
	ld.global.f32 	%f112, [%rd59];
	fma.rn.f32 	%f113, %f111, %f112, %f110;
	add.s64 	%rd60, %rd58, %rd48;
	ld.global.f32 	%f114, [%rd60];
	add.s64 	%rd61, %rd59, %rd50;
	ld.global.f32 	%f115, [%rd61];
	fma.rn.f32 	%f116, %f114, %f115, %f113;
	add.s64 	%rd62, %rd60, %rd48;
	ld.global.f32 	%f117, [%rd62];
	add.s64 	%rd63, %rd61, %rd50;
	ld.global.f32 	%f118, [%rd63];
	fma.rn.f32 	%f259, %f117, %f118, %f116;
	add.s32 	%r119, %r119, 8;
	add.s32 	%r118, %r118, %r35;
	add.s32 	%r117, %r117, %r36;
	setp.ne.s32 	%p16, %r119, 0;
	@%p16 bra 	$L__BB2_29;
$L__BB2_30:
	setp.eq.s32 	%p17, %r32, 0;
	@%p17 bra 	$L__BB2_49;
	and.b32  	%r44, %r67, 3;
	setp.lt.u32 	%p18, %r32, 4;
	@%p18 bra 	$L__BB2_33;
	mad.lo.s32 	%r83, %r121, %r65, %r1;
	mul.wide.s32 	%rd64, %r83, 4;
	add.s64 	%rd65, %rd2, %rd64;
	ld.global.f32 	%f120, [%rd65];
	mad.lo.s32 	%r84, %r121, %r66, %r2;
	mul.wide.s32 	%rd66, %r84, 4;
	add.s64 	%rd67, %rd1, %rd66;
	ld.global.f32 	%f121, [%rd67];
	fma.rn.f32 	%f122, %f120, %f121, %f259;
	mul.wide.s32 	%rd68, %r65, 4;
	add.s64 	%rd69, %rd65, %rd68;
	ld.global.f32 	%f123, [%rd69];
	mul.wide.s32 	%rd70, %r66, 4;
	add.s64 	%rd71, %rd67, %rd70;
	ld.global.f32 	%f124, [%rd71];
	fma.rn.f32 	%f125, %f123, %f124, %f122;
	add.s64 	%rd72, %rd69, %rd68;
	ld.global.f32 	%f126, [%rd72];
	add.s64 	%rd73, %rd71, %rd70;
	ld.global.f32 	%f127, [%rd73];
	fma.rn.f32 	%f128, %f126, %f127, %f125;
	add.s64 	%rd74, %rd72, %rd68;
	ld.global.f32 	%f129, [%rd74];
	add.s64 	%rd75, %rd73, %rd70;
	ld.global.f32 	%f130, [%rd75];
	fma.rn.f32 	%f259, %f129, %f130, %f128;
	add.s32 	%r121, %r121, 4;
$L__BB2_33:
	setp.eq.s32 	%p19, %r44, 0;
	@%p19 bra 	$L__BB2_49;
	setp.eq.s32 	%p20, %r44, 1;
	@%p20 bra 	$L__BB2_36;
	mad.lo.s32 	%r85, %r121, %r65, %r1;
	mul.wide.s32 	%rd76, %r85, 4;
	add.s64 	%rd77, %rd2, %rd76;
	ld.global.f32 	%f132, [%rd77];
	mad.lo.s32 	%r86, %r121, %r66, %r2;
	mul.wide.s32 	%rd78, %r86, 4;
	add.s64 	%rd79, %rd1, %rd78;
	ld.global.f32 	%f133, [%rd79];
	fma.rn.f32 	%f134, %f132, %f133, %f259;
	mul.wide.s32 	%rd80, %r65, 4;
	add.s64 	%rd81, %rd77, %rd80;
	ld.global.f32 	%f135, [%rd81];
	mul.wide.s32 	%rd82, %r66, 4;
	add.s64 	%rd83, %rd79, %rd82;
	ld.global.f32 	%f136, [%rd83];
	fma.rn.f32 	%f259, %f135, %f136, %f134;
	add.s32 	%r121, %r121, 2;
$L__BB2_36:
	and.b32  	%r87, %r67, 1;
	setp.eq.b32 	%p21, %r87, 1;
	not.pred 	%p22, %p21;
	@%p22 bra 	$L__BB2_49;
	mad.lo.s32 	%r88, %r121, %r65, %r1;
	mul.wide.s32 	%rd84, %r88, 4;
	add.s64 	%rd85, %rd2, %rd84;
	ld.global.f32 	%f137, [%rd85];
	mad.lo.s32 	%r89, %r121, %r66, %r2;
	mul.wide.s32 	%rd86, %r89, 4;
	add.s64 	%rd87, %rd1, %rd86;
	ld.global.f32 	%f138, [%rd87];
	fma.rn.f32 	%f259, %f137, %f138, %f259;
	bra.uni 	$L__BB2_49;
$L__BB2_38:
	and.b32  	%r49, %r67, 7;
	setp.lt.u32 	%p7, %r67, 8;
	mov.f32 	%f259, 0f00000000;
	mov.b32 	%r127, 0;
	@%p7 bra 	$L__BB2_41;
	and.b32  	%r127, %r67, 2147483640;
	neg.s32 	%r125, %r127;
	shl.b32 	%r52, %r65, 3;
	add.s64 	%rd10, %rd1, 16;
	mov.f32 	%f259, 0f00000000;
	mul.wide.s32 	%rd18, %r65, 4;
	mov.u32 	%r123, %r4;
	mov.u32 	%r124, %r1;
$L__BB2_40:
	.pragma "nounroll";
	mul.wide.s32 	%rd14, %r123, 4;
	add.s64 	%rd15, %rd10, %rd14;
	mul.wide.s32 	%rd16, %r124, 4;
	add.s64 	%rd17, %rd2, %rd16;
	ld.global.f32 	%f50, [%rd17];
	ld.global.f32 	%f51, [%rd15+-16];
	fma.rn.f32 	%f52, %f50, %f51, %f259;
	add.s64 	%rd19, %rd17, %rd18;
	ld.global.f32 	%f53, [%rd19];
	ld.global.f32 	%f54, [%rd15+-12];
	fma.rn.f32 	%f55, %f53, %f54, %f52;
	add.s64 	%rd20, %rd19, %rd18;
	ld.global.f32 	%f56, [%rd20];
	ld.global.f32 	%f57, [%rd15+-8];
	fma.rn.f32 	%f58, %f56, %f57, %f55;
	add.s64 	%rd21, %rd20, %rd18;
	ld.global.f32 	%f59, [%rd21];
	ld.global.f32 	%f60, [%rd15+-4];
	fma.rn.f32 	%f61, %f59, %f60, %f58;
	add.s64 	%rd22, %rd21, %rd18;
	ld.global.f32 	%f62, [%rd22];
	ld.global.f32 	%f63, [%rd15];
	fma.rn.f32 	%f64, %f62, %f63, %f61;
	add.s64 	%rd23, %rd22, %rd18;
	ld.global.f32 	%f65, [%rd23];
	ld.global.f32 	%f66, [%rd15+4];
	fma.rn.f32 	%f67, %f65, %f66, %f64;
	add.s64 	%rd24, %rd23, %rd18;
	ld.global.f32 	%f68, [%rd24];
	ld.global.f32 	%f69, [%rd15+8];
	fma.rn.f32 	%f70, %f68, %f69, %f67;
	add.s64 	%rd25, %rd24, %rd18;
	ld.global.f32 	%f71, [%rd25];
	ld.global.f32 	%f72, [%rd15+12];
	fma.rn.f32 	%f259, %f71, %f72, %f70;
	add.s32 	%r125, %r125, 8;
	add.s32 	%r124, %r124, %r52;
	add.s32 	%r123, %r123, 8;
	setp.ne.s32 	%p8, %r125, 0;
	@%p8 bra 	$L__BB2_40;
$L__BB2_41:
	setp.eq.s32 	%p9, %r49, 0;
	@%p9 bra 	$L__BB2_49;
	and.b32  	%r60, %r67, 3;
	setp.lt.u32 	%p10, %r49, 4;
	@%p10 bra 	$L__BB2_44;
	mad.lo.s32 	%r75, %r127, %r65, %r1;
	mul.wide.s32 	%rd26, %r75, 4;
	add.s64 	%rd27, %rd2, %rd26;
	ld.global.f32 	%f74, [%rd27];
	add.s32 	%r76, %r127, %r4;
	mul.wide.s32 	%rd28, %r76, 4;
	add.s64 	%rd29, %rd1, %rd28;
	ld.global.f32 	%f75, [%rd29];
	fma.rn.f32 	%f76, %f74, %f75, %f259;
	mul.wide.s32 	%rd30, %r65, 4;
	add.s64 	%rd31, %rd27, %rd30;
	ld.global.f32 	%f77, [%rd31];
	ld.global.f32 	%f78, [%rd29+4];
	fma.rn.f32 	%f79, %f77, %f78, %f76;
	add.s64 	%rd32, %rd31, %rd30;
	ld.global.f32 	%f80, [%rd32];
	ld.global.f32 	%f81, [%rd29+8];
	fma.rn.f32 	%f82, %f80, %f81, %f79;
	add.s64 	%rd33, %rd32, %rd30;
	ld.global.f32 	%f83, [%rd33];
	ld.global.f32 	%f84, [%rd29+12];
	fma.rn.f32 	%f259, %f83, %f84, %f82;
	add.s32 	%r127, %r127, 4;
$L__BB2_44:
	setp.eq.s32 	%p11, %r60, 0;
	@%p11 bra 	$L__BB2_49;
	setp.eq.s32 	%p12, %r60, 1;
	@%p12 bra 	$L__BB2_47;
	mad.lo.s32 	%r77, %r127, %r65, %r1;
	mul.wide.s32 	%rd34, %r77, 4;
	add.s64 	%rd35, %rd2, %rd34;
	ld.global.f32 	%f86, [%rd35];
	add.s32 	%r78, %r127, %r4;
	mul.wide.s32 	%rd36, %r78, 4;
	add.s64 	%rd37, %rd1, %rd36;
	ld.global.f32 	%f87, [%rd37];
	fma.rn.f32 	%f88, %f86, %f87, %f259;
	mul.wide.s32 	%rd38, %r65, 4;
	add.s64 	%rd39, %rd35, %rd38;
	ld.global.f32 	%f89, [%rd39];
	ld.global.f32 	%f90, [%rd37+4];
	fma.rn.f32 	%f259, %f89, %f90, %f88;
	add.s32 	%r127, %r127, 2;
$L__BB2_47:
	and.b32  	%r79, %r67, 1;
	setp.eq.b32 	%p13, %r79, 1;
	not.pred 	%p14, %p13;
	@%p14 bra 	$L__BB2_49;
	mad.lo.s32 	%r80, %r127, %r65, %r1;
	mul.wide.s32 	%rd40, %r80, 4;
	add.s64 	%rd41, %rd2, %rd40;
	ld.global.f32 	%f91, [%rd41];
	add.s32 	%r81, %r127, %r4;
	mul.wide.s32 	%rd42, %r81, 4;
	add.s64 	%rd43, %rd1, %rd42;
	ld.global.f32 	%f92, [%rd43];
	fma.rn.f32 	%f259, %f91, %f92, %f259;
$L__BB2_49:
	mad.lo.s32 	%r106, %r66, %r1, %r2;
	cvta.to.global.u64 	%rd154, %rd11;
	mul.wide.s32 	%rd155, %r106, 4;
	add.s64 	%rd156, %rd154, %rd155;
	st.global.f32 	[%rd156], %f259;
$L__BB2_50:
	ret;

}
	// .globl	_Z19batchedMatmulKernelPKfS0_Pfiiii
.visible .entry _Z19batchedMatmulKernelPKfS0_Pfiiii(
	.param .u64 .ptr .align 1 _Z19batchedMatmulKernelPKfS0_Pfiiii_param_0,
	.param .u64 .ptr .align 1 _Z19batchedMatmulKernelPKfS0_Pfiiii_param_1,
	.param .u64 .ptr .align 1 _Z19batchedMatmulKernelPKfS0_Pfiiii_param_2,
	.param .u32 _Z19batchedMatmulKernelPKfS0_Pfiiii_param_3,
	.param .u32 _Z19batchedMatmulKernelPKfS0_Pfiiii_param_4,
	.param .u32 _Z19batchedMatmulKernelPKfS0_Pfiiii_param_5,
	.param .u32 _Z19batchedMatmulKernelPKfS0_Pfiiii_param_6
)
{
	.reg .pred 	%p<15>;
	.reg .b32 	%r<87>;
	.reg .b32 	%f<68>;
	.reg .b64 	%rd<107>;

	ld.param.u64 	%rd9, [_Z19batchedMatmulKernelPKfS0_Pfiiii_param_0];
	ld.param.u64 	%rd10, [_Z19batchedMatmulKernelPKfS0_Pfiiii_param_1];
	ld.param.u32 	%r45, [_Z19batchedMatmulKernelPKfS0_Pfiiii_param_3];
	ld.param.u32 	%r46, [_Z19batchedMatmulKernelPKfS0_Pfiiii_param_4];
	ld.param.u32 	%r43, [_Z19batchedMatmulKernelPKfS0_Pfiiii_param_5];
	ld.param.u32 	%r44, [_Z19batchedMatmulKernelPKfS0_Pfiiii_param_6];
	cvta.to.global.u64 	%rd1, %rd10;
	cvta.to.global.u64 	%rd2, %rd9;
	mov.u32 	%r1, %ctaid.z;
	mov.u32 	%r47, %ctaid.y;
	mov.u32 	%r48, %ntid.y;
	mov.u32 	%r49, %tid.y;
	mad.lo.s32 	%r50, %r47, %r48, %r49;
	mov.u32 	%r51, %ctaid.x;
	mov.u32 	%r52, %ntid.x;
	mul.lo.s32 	%r3, %r51, %r52;
	mov.u32 	%r4, %tid.x;
	add.s32 	%r5, %r3, %r4;
	setp.ge.s32 	%p1, %r1, %r45;
	setp.ge.s32 	%p2, %r50, %r46;
	or.pred  	%p3, %p1, %p2;
	setp.ge.s32 	%p4, %r5, %r43;
	or.pred  	%p5, %p3, %p4;
	@%p5 bra 	$L__BB3_14;
	mul.lo.s32 	%r53, %r46, %r1;
	mul.lo.s32 	%r54, %r44, %r53;
	cvt.s64.s32 	%rd3, %r54;
	mul.lo.s32 	%r55, %r43, %r1;
	mul.lo.s32 	%r56, %r55, %r44;
	cvt.s64.s32 	%rd4, %r56;
	mul.lo.s32 	%r6, %r53, %r43;
	setp.lt.s32 	%p6, %r44, 1;
	mov.f32 	%f67, 0f00000000;
	@%p6 bra 	$L__BB3_13;
	mul.lo.s32 	%r7, %r44, %r50;
	and.b32  	%r8, %r44, 7;
	setp.lt.u32 	%p7, %r44, 8;
	mov.f32 	%f67, 0f00000000;
	mov.b32 	%r85, 0;
	@%p7 bra 	$L__BB3_5;
	and.b32  	%r58, %r44, 2147483640;
	neg.s32 	%r83, %r58;
	add.s32 	%r59, %r4, %r43;
	add.s32 	%r82, %r59, %r3;
	shl.b32 	%r60, %r43, 1;
	add.s32 	%r81, %r5, %r60;
	mad.lo.s32 	%r80, %r43, 3, %r5;
	shl.b32 	%r61, %r43, 2;
	add.s32 	%r79, %r5, %r61;
	mad.lo.s32 	%r78, %r43, 5, %r5;
	mad.lo.s32 	%r77, %r43, 6, %r5;
	mad.lo.s32 	%r76, %r43, 7, %r5;
	cvt.u64.u32 	%rd11, %r7;
	add.s64 	%rd12, %rd3, %rd11;
	shl.b64 	%rd13, %rd12, 2;
	add.s64 	%rd14, %rd13, %rd2;
	add.s64 	%rd106, %rd14, 16;
	mov.f32 	%f67, 0f00000000;
	mov.u32 	%r75, %r5;
$L__BB3_4:
	.pragma "nounroll";
	and.b32  	%r85, %r44, 2147483640;
	ld.global.f32 	%f17, [%rd106+-16];
	cvt.s64.s32 	%rd15, %r75;
	add.s64 	%rd16, %rd15, %rd4;
	shl.b64 	%rd17, %rd16, 2;
	add.s64 	%rd18, %rd1, %rd17;
	ld.global.f32 	%f18, [%rd18];
	fma.rn.f32 	%f19, %f17, %f18, %f67;
	ld.global.f32 	%f20, [%rd106+-12];
	cvt.s64.s32 	%rd19, %r82;
	add.s64 	%rd20, %rd19, %rd4;
	shl.b64 	%rd21, %rd20, 2;
	add.s64 	%rd22, %rd1, %rd21;
	ld.global.f32 	%f21, [%rd22];
	fma.rn.f32 	%f22, %f20, %f21, %f19;
	ld.global.f32 	%f23, [%rd106+-8];
	cvt.s64.s32 	%rd23, %r81;
	add.s64 	%rd24, %rd23, %rd4;
	shl.b64 	%rd25, %rd24, 2;
	add.s64 	%rd26, %rd1, %rd25;
	ld.global.f32 	%f24, [%rd26];
	fma.rn.f32 	%f25, %f23, %f24, %f22;
	ld.global.f32 	%f26, [%rd106+-4];
	cvt.s64.s32 	%rd27, %r80;
	add.s64 	%rd28, %rd27, %rd4;
	shl.b64 	%rd29, %rd28, 2;
	add.s64 	%rd30, %rd1, %rd29;
	ld.global.f32 	%f27, [%rd30];
	fma.rn.f32 	%f28, %f26, %f27, %f25;
	ld.global.f32 	%f29, [%rd106];
	cvt.s64.s32 	%rd31, %r79;
	add.s64 	%rd32, %rd31, %rd4;
	shl.b64 	%rd33, %rd32, 2;
	add.s64 	%rd34, %rd1, %rd33;
	ld.global.f32 	%f30, [%rd34];
	fma.rn.f32 	%f31, %f29, %f30, %f28;
	ld.global.f32 	%f32, [%rd106+4];
	cvt.s64.s32 	%rd35, %r78;
	add.s64 	%rd36, %rd35, %rd4;
	shl.b64 	%rd37, %rd36, 2;
	add.s64 	%rd38, %rd1, %rd37;
	ld.global.f32 	%f33, [%rd38];
	fma.rn.f32 	%f34, %f32, %f33, %f31;
	ld.global.f32 	%f35, [%rd106+8];
	cvt.s64.s32 	%rd39, %r77;
	add.s64 	%rd40, %rd39, %rd4;
	shl.b64 	%rd41, %rd40, 2;
	add.s64 	%rd42, %rd1, %rd41;
	ld.global.f32 	%f36, [%rd42];
	fma.rn.f32 	%f37, %f35, %f36, %f34;
	ld.global.f32 	%f38, [%rd106+12];
	cvt.s64.s32 	%rd43, %r76;
	add.s64 	%rd44, %rd43, %rd4;
	shl.b64 	%rd45, %rd44, 2;
	add.s64 	%rd46, %rd1, %rd45;
	ld.global.f32 	%f39, [%rd46];
	fma.rn.f32 	%f67, %f38, %f39, %f37;
	add.s32 	%r83, %r83, 8;
	shl.b32 	%r62, %r43, 3;
	add.s32 	%r82, %r82, %r62;
	add.s32 	%r81, %r81, %r62;
	add.s32 	%r80, %r80, %r62;
	add.s32 	%r79, %r79, %r62;
	add.s32 	%r78, %r78, %r62;
	add.s32 	%r77, %r77, %r62;
	add.s32 	%r76, %r76, %r62;
	add.s32 	%r75, %r75, %r62;
	add.s64 	%rd106, %rd106, 32;
	setp.ne.s32 	%p8, %r83, 0;
	@%p8 bra 	$L__BB3_4;
$L__BB3_5:
	setp.eq.s32 	%p9, %r8, 0;
	@%p9 bra 	$L__BB3_13;
	and.b32  	%r37, %r44, 3;
	setp.lt.u32 	%p10, %r8, 4;
	@%p10 bra 	$L__BB3_8;
	add.s32 	%r63, %r85, %r7;
	cvt.u64.u32 	%rd47, %r63;
	add.s64 	%rd48, %rd47, %rd3;
	shl.b64 	%rd49, %rd48, 2;
	add.s64 	%rd50, %rd2, %rd49;
	ld.global.f32 	%f41, [%rd50];
	mad.lo.s32 	%r64, %r85, %r43, %r5;
	cvt.s64.s32 	%rd51, %r64;
	add.s64 	%rd52, %rd51, %rd4;
	shl.b64 	%rd53, %rd52, 2;
	add.s64 	%rd54, %rd1, %rd53;
	ld.global.f32 	%f42, [%rd54];
	fma.rn.f32 	%f43, %f41, %f42, %f67;
	cvt.u64.u32 	%rd55, %r7;
	cvt.u64.u32 	%rd56, %r85;
	add.s64 	%rd57, %rd56, %rd55;
	add.s64 	%rd58, %rd57, %rd3;
	shl.b64 	%rd59, %rd58, 2;
	add.s64 	%rd60, %rd2, %rd59;
	ld.global.f32 	%f44, [%rd60+4];
	add.s32 	%r65, %r64, %r43;
	cvt.s64.s32 	%rd61, %r65;
	add.s64 	%rd62, %rd61, %rd4;
	shl.b64 	%rd63, %rd62, 2;
	add.s64 	%rd64, %rd1, %rd63;
	ld.global.f32 	%f45, [%rd64];
	fma.rn.f32 	%f46, %f44, %f45, %f43;
	ld.global.f32 	%f47, [%rd60+8];
	add.s32 	%r66, %r65, %r43;
	cvt.s64.s32 	%rd65, %r66;
	add.s64 	%rd66, %rd65, %rd4;
	shl.b64 	%rd67, %rd66, 2;
	add.s64 	%rd68, %rd1, %rd67;
	ld.global.f32 	%f48, [%rd68];
	fma.rn.f32 	%f49, %f47, %f48, %f46;
	ld.global.f32 	%f50, [%rd60+12];
	add.s32 	%r67, %r66, %r43;
	cvt.s64.s32 	%rd69, %r67;
	add.s64 	%rd70, %rd69, %rd4;
	shl.b64 	%rd71, %rd70, 2;
	add.s64 	%rd72, %rd1, %rd71;
	ld.global.f32 	%f51, [%rd72];
	fma.rn.f32 	%f67, %f50, %f51, %f49;
	add.s32 	%r85, %r85, 4;
$L__BB3_8:
	setp.eq.s32 	%p11, %r37, 0;
	@%p11 bra 	$L__BB3_13;
	setp.eq.s32 	%p12, %r37, 1;
	@%p12 bra 	$L__BB3_11;
	add.s32 	%r68, %r85, %r7;
	cvt.u64.u32 	%rd73, %r68;
	add.s64 	%rd74, %rd73, %rd3;
	shl.b64 	%rd75, %rd74, 2;
	add.s64 	%rd76, %rd2, %rd75;
	ld.global.f32 	%f53, [%rd76];
	mad.lo.s32 	%r69, %r85, %r43, %r5;
	cvt.s64.s32 	%rd77, %r69;
	add.s64 	%rd78, %rd77, %rd4;
	shl.b64 	%rd79, %rd78, 2;
	add.s64 	%rd80, %rd1, %rd79;
	ld.global.f32 	%f54, [%rd80];
	fma.rn.f32 	%f55, %f53, %f54, %f67;
	cvt.u64.u32 	%rd81, %r7;
	cvt.u64.u32 	%rd82, %r85;
	add.s64 	%rd83, %rd82, %rd81;
	add.s64 	%rd84, %rd83, %rd3;
	shl.b64 	%rd85, %rd84, 2;
	add.s64 	%rd86, %rd2, %rd85;
	ld.global.f32 	%f56, [%rd86+4];
	add.s32 	%r70, %r69, %r43;
	cvt.s64.s32 	%rd87, %r70;
	add.s64 	%rd88, %rd87, %rd4;
	shl.b64 	%rd89, %rd88, 2;
	add.s64 	%rd90, %rd1, %rd89;
	ld.global.f32 	%f57, [%rd90];
	fma.rn.f32 	%f67, %f56, %f57, %f55;
	add.s32 	%r85, %r85, 2;
$L__BB3_11:
	and.b32  	%r71, %r44, 1;
	setp.eq.b32 	%p13, %r71, 1;
	not.pred 	%p14, %p13;
	@%p14 bra 	$L__BB3_13;
	add.s32 	%r72, %r85, %r7;
	cvt.u64.u32 	%rd91, %r72;
	add.s64 	%rd92, %rd91, %rd3;
	shl.b64 	%rd93, %rd92, 2;
	add.s64 	%rd94, %rd2, %rd93;
	ld.global.f32 	%f58, [%rd94];
	mad.lo.s32 	%r73, %r85, %r43, %r5;
	cvt.s64.s32 	%rd95, %r73;
	add.s64 	%rd96, %rd95, %rd4;
	shl.b64 	%rd97, %rd96, 2;
	add.s64 	%rd98, %rd1, %rd97;
	ld.global.f32 	%f59, [%rd98];
	fma.rn.f32 	%f67, %f58, %f59, %f67;
$L__BB3_13:
	ld.param.u64 	%rd105, [_Z19batchedMatmulKernelPKfS0_Pfiiii_param_2];
	mad.lo.s32 	%r74, %r43, %r50, %r5;
	cvt.s64.s32 	%rd99, %r74;
	cvt.s64.s32 	%rd100, %r6;
	add.s64 	%rd101, %rd99, %rd100;
	cvta.to.global.u64 	%rd102, %rd105;
	shl.b64 	%rd103, %rd101, 2;
	add.s64 	%rd104, %rd102, %rd103;
	st.global.f32 	[%rd104], %f67;
$L__BB3_14:
	ret;

}
	// .globl	_Z10gemmKernelPKfS0_Pfiiiff
.visible .entry _Z10gemmKernelPKfS0_Pfiiiff(
	.param .u64 .ptr .align 1 _Z10gemmKernelPKfS0_Pfiiiff_param_0,
	.param .u64 .ptr .align 1 _Z10gemmKernelPKfS0_Pfiiiff_param_1,
	.param .u64 .ptr .align 1 _Z10gemmKernelPKfS0_Pfiiiff_param_2,
	.param .u32 _Z10gemmKernelPKfS0_Pfiiiff_param_3,
	.param .u32 _Z10gemmKernelPKfS0_Pfiiiff_param_4,
	.param .u32 _Z10gemmKernelPKfS0_Pfiiiff_param_5,
	.param .f32 _Z10gemmKernelPKfS0_Pfiiiff_param_6,
	.param .f32 _Z10gemmKernelPKfS0_Pfiiiff_param_7
)
{
	.reg .pred 	%p<13>;
	.reg .b32 	%r<41>;
	.reg .b32 	%f<73>;
	.reg .b64 	%rd<53>;

	ld.param.u64 	%rd7, [_Z10gemmKernelPKfS0_Pfiiiff_param_0];
	ld.param.u64 	%rd8, [_Z10gemmKernelPKfS0_Pfiiiff_param_1];
	ld.param.u64 	%rd6, [_Z10gemmKernelPKfS0_Pfiiiff_param_2];
	ld.param.u32 	%r20, [_Z10gemmKernelPKfS0_Pfiiiff_param_3];
	ld.param.u32 	%r18, [_Z10gemmKernelPKfS0_Pfiiiff_param_4];
	ld.param.u32 	%r19, [_Z10gemmKernelPKfS0_Pfiiiff_param_5];
	ld.param.f32 	%f13, [_Z10gemmKernelPKfS0_Pfiiiff_param_6];
	ld.param.f32 	%f14, [_Z10gemmKernelPKfS0_Pfiiiff_param_7];
	cvta.to.global.u64 	%rd1, %rd8;
	cvta.to.global.u64 	%rd2, %rd7;
	mov.u32 	%r21, %ctaid.y;
	mov.u32 	%r22, %ntid.y;
	mov.u32 	%r23, %tid.y;
	mad.lo.s32 	%r1, %r21, %r22, %r23;
	mov.u32 	%r24, %ctaid.x;
	mov.u32 	%r25, %ntid.x;
	mov.u32 	%r26, %tid.x;
	mad.lo.s32 	%r2, %r24, %r25, %r26;
	setp.ge.s32 	%p1, %r1, %r20;
	setp.ge.s32 	%p2, %r2, %r18;
	or.pred  	%p3, %p1, %p2;
	@%p3 bra 	$L__BB4_14;
	setp.lt.s32 	%p4, %r19, 1;
	mov.f32 	%f72, 0f00000000;
	@%p4 bra 	$L__BB4_13;
	mul.lo.s32 	%r3, %r19, %r1;
	and.b32  	%r4, %r19, 7;
	setp.lt.u32 	%p5, %r19, 8;
	mov.f32 	%f72, 0f00000000;
	mov.b32 	%r39, 0;
	@%p5 bra 	$L__BB4_5;
	and.b32  	%r39, %r19, 2147483640;
	neg.s32 	%r37, %r39;
	shl.b32 	%r7, %r18, 3;
	mul.wide.u32 	%rd9, %r3, 4;
	add.s64 	%rd10, %rd9, %rd2;
	add.s64 	%rd52, %rd10, 16;
	mov.f32 	%f72, 0f00000000;
	mul.wide.s32 	%rd13, %r18, 4;
	mov.u32 	%r36, %r2;
$L__BB4_4:
	.pragma "nounroll";
	ld.global.f32 	%f19, [%rd52+-16];
	mul.wide.s32 	%rd11, %r36, 4;
	add.s64 	%rd12, %rd1, %rd11;
	ld.global.f32 	%f20, [%rd12];
	fma.rn.f32 	%f21, %f19, %f20, %f72;
	ld.global.f32 	%f22, [%rd52+-12];
	add.s64 	%rd14, %rd12, %rd13;
	ld.global.f32 	%f23, [%rd14];
	fma.rn.f32 	%f24, %f22, %f23, %f21;
	ld.global.f32 	%f25, [%rd52+-8];
	add.s64 	%rd15, %rd14, %rd13;
	ld.global.f32 	%f26, [%rd15];
	fma.rn.f32 	%f27, %f25, %f26, %f24;
	ld.global.f32 	%f28, [%rd52+-4];
	add.s64 	%rd16, %rd15, %rd13;
	ld.global.f32 	%f29, [%rd16];
	fma.rn.f32 	%f30, %f28, %f29, %f27;
	ld.global.f32 	%f31, [%rd52];
	add.s64 	%rd17, %rd16, %rd13;
	ld.global.f32 	%f32, [%rd17];
	fma.rn.f32 	%f33, %f31, %f32, %f30;
	ld.global.f32 	%f34, [%rd52+4];
	add.s64 	%rd18, %rd17, %rd13;
	ld.global.f32 	%f35, [%rd18];
	fma.rn.f32 	%f36, %f34, %f35, %f33;
	ld.global.f32 	%f37, [%rd52+8];
	add.s64 	%rd19, %rd18, %rd13;
	ld.global.f32 	%f38, [%rd19];
	fma.rn.f32 	%f39, %f37, %f38, %f36;
	ld.global.f32 	%f40, [%rd52+12];
	add.s64 	%rd20, %rd19, %rd13;
	ld.global.f32 	%f41, [%rd20];
	fma.rn.f32 	%f72, %f40, %f41, %f39;
	add.s32 	%r37, %r37, 8;
	add.s32 	%r36, %r36, %r7;
	add.s64 	%rd52, %rd52, 32;
	setp.ne.s32 	%p6, %r37, 0;
	@%p6 bra 	$L__BB4_4;
$L__BB4_5:
	setp.eq.s32 	%p7, %r4, 0;
	@%p7 bra 	$L__BB4_13;
	and.b32  	%r13, %r19, 3;
	setp.lt.u32 	%p8, %r4, 4;
	@%p8 bra 	$L__BB4_8;
	add.s32 	%r28, %r39, %r3;
	mul.wide.u32 	%rd21, %r28, 4;
	add.s64 	%rd22, %rd2, %rd21;
	ld.global.f32 	%f43, [%rd22];
	mad.lo.s32 	%r29, %r39, %r18, %r2;
	mul.wide.s32 	%rd23, %r29, 4;
	add.s64 	%rd24, %rd1, %rd23;
	ld.global.f32 	%f44, [%rd24];
	fma.rn.f32 	%f45, %f43, %f44, %f72;
	cvt.u64.u32 	%rd25, %r3;
	cvt.u64.u32 	%rd26, %r39;
	add.s64 	%rd27, %rd26, %rd25;
	shl.b64 	%rd28, %rd27, 2;
	add.s64 	%rd29, %rd2, %rd28;
	ld.global.f32 	%f46, [%rd29+4];
	mul.wide.s32 	%rd30, %r18, 4;
	add.s64 	%rd31, %rd24, %rd30;
	ld.global.f32 	%f47, [%rd31];
	fma.rn.f32 	%f48, %f46, %f47, %f45;
	ld.global.f32 	%f49, [%rd29+8];
	add.s64 	%rd32, %rd31, %rd30;
	ld.global.f32 	%f50, [%rd32];
	fma.rn.f32 	%f51, %f49, %f50, %f48;
	ld.global.f32 	%f52, [%rd29+12];
	add.s64 	%rd33, %rd32, %rd30;
	ld.global.f32 	%f53, [%rd33];
	fma.rn.f32 	%f72, %f52, %f53, %f51;
	add.s32 	%r39, %r39, 4;
$L__BB4_8:
	setp.eq.s32 	%p9, %r13, 0;
	@%p9 bra 	$L__BB4_13;
	setp.eq.s32 	%p10, %r13, 1;
	@%p10 bra 	$L__BB4_11;
	add.s32 	%r30, %r39, %r3;
	mul.wide.u32 	%rd34, %r30, 4;
	add.s64 	%rd35, %rd2, %rd34;
	ld.global.f32 	%f55, [%rd35];
	mad.lo.s32 	%r31, %r39, %r18, %r2;
	mul.wide.s32 	%rd36, %r31, 4;
	add.s64 	%rd37, %rd1, %rd36;
	ld.global.f32 	%f56, [%rd37];
	fma.rn.f32 	%f57, %f55, %f56, %f72;
	cvt.u64.u32 	%rd38, %r3;
	cvt.u64.u32 	%rd39, %r39;
	add.s64 	%rd40, %rd39, %rd38;
	shl.b64 	%rd41, %rd40, 2;
	add.s64 	%rd42, %rd2, %rd41;
	ld.global.f32 	%f58, [%rd42+4];
	mul.wide.s32 	%rd43, %r18, 4;
	add.s64 	%rd44, %rd37, %rd43;
	ld.global.f32 	%f59, [%rd44];
	fma.rn.f32 	%f72, %f58, %f59, %f57;
	add.s32 	%r39, %r39, 2;
$L__BB4_11:
	and.b32  	%r32, %r19, 1;
	setp.eq.b32 	%p11, %r32, 1;
	not.pred 	%p12, %p11;
	@%p12 bra 	$L__BB4_13;
	add.s32 	%r33, %r39, %r3;
	mul.wide.u32 	%rd45, %r33, 4;
	add.s64 	%rd46, %rd2, %rd45;
	ld.global.f32 	%f60, [%rd46];
	mad.lo.s32 	%r34, %r39, %r18, %r2;
	mul.wide.s32 	%rd47, %r34, 4;
	add.s64 	%rd48, %rd1, %rd47;
	ld.global.f32 	%f61, [%rd48];
	fma.rn.f32 	%f72, %f60, %f61, %f72;
$L__BB4_13:
	mad.lo.s32 	%r35, %r18, %r1, %r2;
	cvta.to.global.u64 	%rd49, %rd6;
	mul.wide.s32 	%rd50, %r35, 4;
	add.s64 	%rd51, %rd49, %rd50;
	ld.global.f32 	%f62, [%rd51];
	mul.f32 	%f63, %f14, %f62;
	fma.rn.f32 	%f64, %f13, %f72, %f63;
	st.global.f32 	[%rd51], %f64;
$L__BB4_14:
	ret;

}
	// .globl	_Z15transposeKernelPKfPfii
.visible .entry _Z15transposeKernelPKfPfii(
	.param .u64 .ptr .align 1 _Z15transposeKernelPKfPfii_param_0,
	.param .u64 .ptr .align 1 _Z15transposeKernelPKfPfii_param_1,
	.param .u32 _Z15transposeKernelPKfPfii_param_2,
	.param .u32 _Z15transposeKernelPKfPfii_param_3
)
{
	.reg .pred 	%p<7>;
	.reg .b32 	%r<25>;
	.reg .b32 	%f<3>;
	.reg .b64 	%rd<9>;
	// demoted variable
	.shared .align 4 .b8 _ZZ15transposeKernelPKfPfiiE4tile[4224];
	ld.param.u64 	%rd1, [_Z15transposeKernelPKfPfii_param_0];
	ld.param.u64 	%rd2, [_Z15transposeKernelPKfPfii_param_1];
	ld.param.u32 	%r11, [_Z15transposeKernelPKfPfii_param_2];
	ld.param.u32 	%r10, [_Z15transposeKernelPKfPfii_param_3];
	mov.u32 	%r12, %ctaid.x;
	shl.b32 	%r1, %r12, 5;
	mov.u32 	%r2, %tid.x;
	add.s32 	%r3, %r1, %r2;
	mov.u32 	%r13, %ctaid.y;
	shl.b32 	%r4, %r13, 5;
	mov.u32 	%r5, %tid.y;
	add.s32 	%r14, %r4, %r5;
	setp.ge.s32 	%p1, %r3, %r10;
	setp.ge.s32 	%p2, %r14, %r11;
	or.pred  	%p3, %p1, %p2;
	@%p3 bra 	$L__BB5_2;
	cvta.to.global.u64 	%rd3, %rd1;
	mad.lo.s32 	%r15, %r10, %r14, %r3;
	mul.wide.s32 	%rd4, %r15, 4;
	add.s64 	%rd5, %rd3, %rd4;
	ld.global.f32 	%f1, [%rd5];
	mov.u32 	%r16, _ZZ15transposeKernelPKfPfiiE4tile;
	mad.lo.s32 	%r17, %r5, 132, %r16;
	shl.b32 	%r18, %r2, 2;
	add.s32 	%r19, %r17, %r18;
	st.shared.f32 	[%r19], %f1;
$L__BB5_2:
	bar.sync 	0;
	add.s32 	%r7, %r4, %r2;
	add.s32 	%r8, %r1, %r5;
	setp.ge.s32 	%p4, %r7, %r11;
	setp.ge.s32 	%p5, %r8, %r10;
	or.pred  	%p6, %p4, %p5;
	@%p6 bra 	$L__BB5_4;
	mov.u32 	%r20, _ZZ15transposeKernelPKfPfiiE4tile;
	mad.lo.s32 	%r21, %r2, 132, %r20;
	shl.b32 	%r22, %r5, 2;
	add.s32 	%r23, %r21, %r22;
	ld.shared.f32 	%f2, [%r23];
	mad.lo.s32 	%r24, %r11, %r8, %r7;
	cvta.to.global.u64 	%rd6, %rd2;
	mul.wide.s32 	%rd7, %r24, 4;
	add.s64 	%rd8, %rd6, %rd7;
	st.global.f32 	[%rd8], %f2;
$L__BB5_4:
	ret;

}
	// .globl	_Z18outerProductKernelPKfS0_Pfii
.visible .entry _Z18outerProductKernelPKfS0_Pfii(
	.param .u64 .ptr .align 1 _Z18outerProductKernelPKfS0_Pfii_param_0,
	.param .u64 .ptr .align 1 _Z18outerProductKernelPKfS0_Pfii_param_1,
	.param .u64 .ptr .align 1 _Z18outerProductKernelPKfS0_Pfii_param_2,
	.param .u32 _Z18outerProductKernelPKfS0_Pfii_param_3,
	.param .u32 _Z18outerProductKernelPKfS0_Pfii_param_4
)
{
	.reg .pred 	%p<4>;
	.reg .b32 	%r<12>;
	.reg .b32 	%f<4>;
	.reg .b64 	%rd<13>;

	ld.param.u64 	%rd1, [_Z18outerProductKernelPKfS0_Pfii_param_0];
	ld.param.u64 	%rd2, [_Z18outerProductKernelPKfS0_Pfii_param_1];
	ld.param.u64 	%rd3, [_Z18outerProductKernelPKfS0_Pfii_param_2];
	ld.param.u32 	%r4, [_Z18outerProductKernelPKfS0_Pfii_param_3];
	ld.param.u32 	%r3, [_Z18outerProductKernelPKfS0_Pfii_param_4];
	mov.u32 	%r5, %ctaid.y;
	mov.u32 	%r6, %ntid.y;
	mov.u32 	%r7, %tid.y;
	mad.lo.s32 	%r1, %r5, %r6, %r7;
	mov.u32 	%r8, %ctaid.x;
	mov.u32 	%r9, %ntid.x;
	mov.u32 	%r10, %tid.x;
	mad.lo.s32 	%r2, %r8, %r9, %r10;
	setp.ge.s32 	%p1, %r1, %r4;
	setp.ge.s32 	%p2, %r2, %r3;
	or.pred  	%p3, %p1, %p2;
	@%p3 bra 	$L__BB6_2;
	cvta.to.global.u64 	%rd4, %rd1;
	cvta.to.global.u64 	%rd5, %rd2;
	cvta.to.global.u64 	%rd6, %rd3;
	mul.wide.u32 	%rd7, %r1, 4;
	add.s64 	%rd8, %rd4, %rd7;
	ld.global.f32 	%f1, [%rd8];
	mul.wide.s32 	%rd9, %r2, 4;
	add.s64 	%rd10, %rd5, %rd9;
	ld.global.f32 	%f2, [%rd10];
	mul.f32 	%f3, %f1, %f2;
	mad.lo.s32 	%r11, %r3, %r1, %r2;
	mul.wide.s32 	%rd11, %r11, 4;
	add.s64 	%rd12, %rd6, %rd11;
	st.global.f32 	[%rd12], %f3;
$L__BB6_2:
	ret;

}


// ===== COMPILED SASS (sm_100) =====

	.target	sm_100

	.elftype	@"ET_EXEC"


//--------------------- .note.nv.tkinfo           --------------------------
	.section	.note.nv.tkinfo,"",@"SHT_NOTE"
	.sectionflags	@"SHF_NOTE_NV_TKINFO"
	.tkinfo
        /*0018*/ 	.word	0x00000002
        /*0030*/ 	.string	""
        /*0030*/ 	.string	"ptxas"
        /*0030*/ 	.string	"Cuda compilation tools, release 13.0, V13.0.88"
        /*0030*/ 	.string	"Build cuda_13.0.r13.0/compiler.36424714_0"
        /*0030*/ 	.string	"-arch sm_100 -m 64 "



//--------------------- .note.nv.cuinfo           --------------------------
	.section	.note.nv.cuinfo,"",@"SHT_NOTE"
	.sectionflags	@"SHF_NOTE_NV_CUINFO"
        /*0018*/ 	.short	0x0002
        /*001a*/ 	.short	0x0064
        /*001c*/ 	.short	0x0082
	.zero		2


//--------------------- .nv.info                  --------------------------
	.section	.nv.info,"",@"SHT_CUDA_INFO"
	.align	4


	//----- nvinfo : EIATTR_REGCOUNT
	.align		4
        /*0000*/ 	.byte	0x04, 0x2f
        /*0002*/ 	.short	(.L_1 - .L_0)
	.align		4
.L_0:
        /*0004*/ 	.word	index@(_Z17matmulNaiveKernelPKfS0_Pfiii)
        /*0008*/ 	.word	0x00000020


	//----- nvinfo : EIATTR_FRAME_SIZE
	.align		4
.L_1:
        /*000c*/ 	.byte	0x04, 0x11
        /*000e*/ 	.short	(.L_3 - .L_2)
	.align		4
.L_2:
        /*0010*/ 	.word	index@(_Z17matmulNaiveKernelPKfS0_Pfiii)
        /*0014*/ 	.word	0x00000000


	//----- nvinfo : EIATTR_REGCOUNT
	.align		4
.L_3:
        /*0018*/ 	.byte	0x04, 0x2f
        /*001a*/ 	.short	(.L_5 - .L_4)
	.align		4
.L_4:
        /*001c*/ 	.word	index@(_Z17matmulTiledKernelPKfS0_Pfiii)
        /*0020*/ 	.word	0x00000020


	//----- nvinfo : EIATTR_FRAME_SIZE
	.align		4
.L_5:
        /*0024*/ 	.byte	0x04, 0x11
        /*0026*/ 	.short	(.L_7 - .L_6)
	.align		4
.L_6:
        /*0028*/ 	.word	index@(_Z17matmulTiledKernelPKfS0_Pfiii)
        /*002c*/ 	.word	0x00000000


	//----- nvinfo : EIATTR_REGCOUNT
	.align		4
.L_7:
        /*0030*/ 	.byte	0x04, 0x2f
        /*0032*/ 	.short	(.L_9 - .L_8)
	.align		4
.L_8:
        /*0034*/ 	.word	index@(_Z21matmulTransposeKernelPKfS0_Pfiiibb)
        /*0038*/ 	.word	0x00000020


	//----- nvinfo : EIATTR_FRAME_SIZE
	.align		4
.L_9:
        /*003c*/ 	.byte	0x04, 0x11
        /*003e*/ 	.short	(.L_11 - .L_10)
	.align		4
.L_10:
        /*0040*/ 	.word	index@(_Z21matmulTransposeKernelPKfS0_Pfiiibb)
        /*0044*/ 	.word	0x00000000


	//----- nvinfo : EIATTR_REGCOUNT
	.align		4
.L_11:
        /*0048*/ 	.byte	0x04, 0x2f
        /*004a*/ 	.short	(.L_13 - .L_12)
	.align		4
.L_12:
        /*004c*/ 	.word	index@(_Z19batchedMatmulKernelPKfS0_Pfiiii)
        /*0050*/ 	.word	0x00000020


	//----- nvinfo : EIATTR_FRAME_SIZE
	.align		4
.L_13:
        /*0054*/ 	.byte	0x04, 0x11
        /*0056*/ 	.short	(.L_15 - .L_14)
	.align		4
.L_14:
        /*0058*/ 	.word	index@(_Z19batchedMatmulKernelPKfS0_Pfiiii)
        /*005c*/ 	.word	0x00000000


	//----- nvinfo : EIATTR_REGCOUNT
	.align		4
.L_15:
        /*0060*/ 	.byte	0x04, 0x2f
        /*0062*/ 	.short	(.L_17 - .L_16)
	.align		4
.L_16:
        /*0064*/ 	.word	index@(_Z10gemmKernelPKfS0_Pfiiiff)
        /*0068*/ 	.word	0x00000020


	//----- nvinfo : EIATTR_FRAME_SIZE
	.align		4
.L_17:
        /*006c*/ 	.byte	0x04, 0x11
        /*006e*/ 	.short	(.L_19 - .L_18)
	.align		4
.L_18:
        /*0070*/ 	.word	index@(_Z10gemmKernelPKfS0_Pfiiiff)
        /*0074*/ 	.word	0x00000000


	//----- nvinfo : EIATTR_REGCOUNT
	.align		4
.L_19:
        /*0078*/ 	.byte	0x04, 0x2f
        /*007a*/ 	.short	(.L_21 - .L_20)
	.align		4
.L_20:
        /*007c*/ 	.word	index@(_Z15transposeKernelPKfPfii)
        /*0080*/ 	.word	0x0000000c


	//----- nvinfo : EIATTR_FRAME_SIZE
	.align		4
.L_21:
        /*0084*/ 	.byte	0x04, 0x11
        /*0086*/ 	.short	(.L_23 - .L_22)
	.align		4
.L_22:
        /*0088*/ 	.word	index@(_Z15transposeKernelPKfPfii)
        /*008c*/ 	.word	0x00000000


	//----- nvinfo : EIATTR_REGCOUNT
	.align		4
.L_23:
        /*0090*/ 	.byte	0x04, 0x2f
        /*0092*/ 	.short	(.L_25 - .L_24)
	.align		4
.L_24:
        /*0094*/ 	.word	index@(_Z18outerProductKernelPKfS0_Pfii)
        /*0098*/ 	.word	0x0000000c


	//----- nvinfo : EIATTR_FRAME_SIZE
	.align		4
.L_25:
        /*009c*/ 	.byte	0x04, 0x11
        /*009e*/ 	.short	(.L_27 - .L_26)
	.align		4
.L_26:
        /*00a0*/ 	.word	index@(_Z18outerProductKernelPKfS0_Pfii)
        /*00a4*/ 	.word	0x00000000


	//----- nvinfo : EIATTR_MIN_STACK_SIZE
	.align		4
.L_27:
        /*00a8*/ 	.byte	0x04, 0x12
        /*00aa*/ 	.short	(.L_29 - .L_28)
	.align		4
.L_28:
        /*00ac*/ 	.word	index@(_Z18outerProductKernelPKfS0_Pfii)
        /*00b0*/ 	.word	0x00000000


	//----- nvinfo : EIATTR_MIN_STACK_SIZE
	.align		4
.L_29:
        /*00b4*/ 	.byte	0x04, 0x12
        /*00b6*/ 	.short	(.L_31 - .L_30)
	.align		4
.L_30:
        /*00b8*/ 	.word	index@(_Z15transposeKernelPKfPfii)
        /*00bc*/ 	.word	0x00000000


	//----- nvinfo : EIATTR_MIN_STACK_SIZE
	.align		4
.L_31:
        /*00c0*/ 	.byte	0x04, 0x12
        /*00c2*/ 	.short	(.L_33 - .L_32)
	.align		4
.L_32:
        /*00c4*/ 	.word	index@(_Z10gemmKernelPKfS0_Pfiiiff)
        /*00c8*/ 	.word	0x00000000


	//----- nvinfo : EIATTR_MIN_STACK_SIZE
	.align		4
.L_33:
        /*00cc*/ 	.byte	0x04, 0x12
        /*00ce*/ 	.short	(.L_35 - .L_34)
	.align		4
.L_34:
        /*00d0*/ 	.word	index@(_Z19batchedMatmulKernelPKfS0_Pfiiii)
        /*00d4*/ 	.word	0x00000000


	//----- nvinfo : EIATTR_MIN_STACK_SIZE
	.align		4
.L_35:
        /*00d8*/ 	.byte	0x04, 0x12
        /*00da*/ 	.short	(.L_37 - .L_36)
	.align		4
.L_36:
        /*00dc*/ 	.word	index@(_Z21matmulTransposeKernelPKfS0_Pfiiibb)
        /*00e0*/ 	.word	0x00000000


	//----- nvinfo : EIATTR_MIN_STACK_SIZE
	.align		4
.L_37:
        /*00e4*/ 	.byte	0x04, 0x12
        /*00e6*/ 	.short	(.L_39 - .L_38)
	.align		4
.L_38:
        /*00e8*/ 	.word	index@(_Z17matmulTiledKernelPKfS0_Pfiii)
        /*00ec*/ 	.word	0x00000000


	//----- nvinfo : EIATTR_MIN_STACK_SIZE
	.align		4
.L_39:
        /*00f0*/ 	.byte	0x04, 0x12
        /*00f2*/ 	.short	(.L_41 - .L_40)
	.align		4
.L_40:
        /*00f4*/ 	.word	index@(_Z17matmulNaiveKernelPKfS0_Pfiii)
        /*00f8*/ 	.word	0x00000000
.L_41:


//--------------------- .nv.compat                --------------------------
	.section	.nv.compat,"",@"SHT_CUDA_COMPAT_INFO"
	.align	4
        /*0000*/ 	.byte	0x02, 0x09, 0x00, 0x00, 0x02, 0x02, 0x01, 0x00, 0x02, 0x05, 0x05, 0x00, 0x03, 0x07, 0x01, 0x01
        /*0010*/ 	.byte	0x02, 0x03, 0x00, 0x00, 0x02, 0x06, 0x01, 0x00, 0x04, 0x0b, 0x08, 0x00, 0x09, 0x00, 0x00, 0x00
        /*0020*/ 	.byte	0x00, 0x00, 0x00, 0x00


//--------------------- .nv.info._Z18outerProductKernelPKfS0_Pfii --------------------------
	.section	.nv.info._Z18outerProductKernelPKfS0_Pfii,"",@"SHT_CUDA_INFO"
	.sectionflags	@""
	.align	4


	//----- nvinfo : EIATTR_CUDA_API_VERSION
	.align		4
        /*0000*/ 	.byte	0x04, 0x37
        /*0002*/ 	.short	(.L_43 - .L_42)
.L_42:
        /*0004*/ 	.word	0x00000082


	//----- nvinfo : EIATTR_KPARAM_INFO
	.align		4
.L_43:
        /*0008*/ 	.byte	0x04, 0x17
        /*000a*/ 	.short	(.L_45 - .L_44)
.L_44:
        /*000c*/ 	.word	0x00000000
        /*0010*/ 	.short	0x0004
        /*0012*/ 	.short	0x001c
        /*0014*/ 	.byte	0x00, 0xf0, 0x11, 0x00


	//----- nvinfo : EIATTR_KPARAM_INFO
	.align		4
.L_45:
        /*0018*/ 	.byte	0x04, 0x17
        /*001a*/ 	.short	(.L_47 - .L_46)
.L_46:
        /*001c*/ 	.word	0x00000000
        /*0020*/ 	.short	0x0003
        /*0022*/ 	.short	0x0018
        /*0024*/ 	.byte	0x00, 0xf0, 0x11, 0x00


	//----- nvinfo : EIATTR_KPARAM_INFO
	.align		4
.L_47:
        /*0028*/ 	.byte	0x04, 0x17
        /*002a*/ 	.short	(.L_49 - .L_48)
.L_48:
        /*002c*/ 	.word	0x00000000
        /*0030*/ 	.short	0x0002
        /*0032*/ 	.short	0x0010
        /*0034*/ 	.byte	0x00, 0xf5, 0x21, 0x00


	//----- nvinfo : EIATTR_KPARAM_INFO
	.align		4
.L_49:
        /*0038*/ 	.byte	0x04, 0x17
        /*003a*/ 	.short	(.L_51 - .L_50)
.L_50:
        /*003c*/ 	.word	0x00000000
        /*0040*/ 	.short	0x0001
        /*0042*/ 	.short	0x0008
        /*0044*/ 	.byte	0x00, 0xf5, 0x21, 0x00


	//----- nvinfo : EIATTR_KPARAM_INFO
	.align		4
.L_51:
        /*0048*/ 	.byte	0x04, 0x17
        /*004a*/ 	.short	(.L_53 - .L_52)
.L_52:
        /*004c*/ 	.word	0x00000000
        /*0050*/ 	.short	0x0000
        /*0052*/ 	.short	0x0000
        /*0054*/ 	.byte	0x00, 0xf5, 0x21, 0x00


	//----- nvinfo : EIATTR_SPARSE_MMA_MASK
	.align		4
.L_53:
        /*0058*/ 	.byte	0x03, 0x50
        /*005a*/ 	.short	0x0000


	//----- nvinfo : EIATTR_MAXREG_COUNT
	.align		4
        /*005c*/ 	.byte	0x03, 0x1b
        /*005e*/ 	.short	0x00ff


	//----- nvinfo : EIATTR_MERCURY_ISA_VERSION
	.align		4
        /*0060*/ 	.byte	0x03, 0x5f
        /*0062*/ 	.short	0x0101


	//----- nvinfo : EIATTR_VRC_CTA_INIT_COUNT
	.align		4
        /*0064*/ 	.byte	0x02, 0x4a
	.zero		1
	.zero		1


	//----- nvinfo : EIATTR_EXIT_INSTR_OFFSETS
	.align		4
        /*0068*/ 	.byte	0x04, 0x1c
        /*006a*/ 	.short	(.L_55 - .L_54)


	//   ....[0]....
.L_54:
        /*006c*/ 	.word	0x000000c0


	//   ....[1]....
        /*0070*/ 	.word	0x00000190


	//----- nvinfo : EIATTR_CBANK_PARAM_SIZE
	.align		4
.L_55:
        /*0074*/ 	.byte	0x03, 0x19
        /*0076*/ 	.short	0x0020


	//----- nvinfo : EIATTR_PARAM_CBANK
	.align		4
        /*0078*/ 	.byte	0x04, 0x0a
        /*007a*/ 	.short	(.L_57 - .L_56)
	.align		4
.L_56:
        /*007c*/ 	.word	index@(.nv.constant0._Z18outerProductKernelPKfS0_Pfii)
        /*0080*/ 	.short	0x0380
        /*0082*/ 	.short	0x0020


	//----- nvinfo : EIATTR_SW_WAR
	.align		4
.L_57:
        /*0084*/ 	.byte	0x04, 0x36
        /*0086*/ 	.short	(.L_59 - .L_58)
.L_58:
        /*0088*/ 	.word	0x00000008
.L_59:


//--------------------- .nv.info._Z15transposeKernelPKfPfii --------------------------
	.section	.nv.info._Z15transposeKernelPKfPfii,"",@"SHT_CUDA_INFO"
	.sectionflags	@""
	.align	4


	//----- nvinfo : EIATTR_CUDA_API_VERSION
	.align		4
        /*0000*/ 	.byte	0x04, 0x37
        /*0002*/ 	.short	(.L_61 - .L_60)
.L_60:
        /*0004*/ 	.word	0x00000082


	//----- nvinfo : EIATTR_KPARAM_INFO
	.align		4
.L_61:
        /*0008*/ 	.byte	0x04, 0x17
        /*000a*/ 	.short	(.L_63 - .L_62)
.L_62:
        /*000c*/ 	.word	0x00000000
        /*0010*/ 	.short	0x0003
        /*0012*/ 	.short	0x0014
        /*0014*/ 	.byte	0x00, 0xf0, 0x11, 0x00


	//----- nvinfo : EIATTR_KPARAM_INFO
	.align		4
.L_63:
        /*0018*/ 	.byte	0x04, 0x17
        /*001a*/ 	.short	(.L_65 - .L_64)
.L_64:
        /*001c*/ 	.word	0x00000000
        /*0020*/ 	.short	0x0002
        /*0022*/ 	.short	0x0010
        /*0024*/ 	.byte	0x00, 0xf0, 0x11, 0x00


	//----- nvinfo : EIATTR_KPARAM_INFO
	.align		4
.L_65:
        /*0028*/ 	.byte	0x04, 0x17
        /*002a*/ 	.short	(.L_67 - .L_66)
.L_66:
        /*002c*/ 	.word	0x00000000
        /*0030*/ 	.short	0x0001
        /*0032*/ 	.short	0x0008
        /*0034*/ 	.byte	0x00, 0xf5, 0x21, 0x00


	//----- nvinfo : EIATTR_KPARAM_INFO
	.align		4
.L_67:
        /*0038*/ 	.byte	0x04, 0x17
        /*003a*/ 	.short	(.L_69 - .L_68)
.L_68:
        /*003c*/ 	.word	0x00000000
        /*0040*/ 	.short	0x0000
        /*0042*/ 	.short	0x0000
        /*0044*/ 	.byte	0x00, 0xf5, 0x21, 0x00


	//----- nvinfo : EIATTR_SPARSE_MMA_MASK
	.align		4
.L_69:
        /*0048*/ 	.byte	0x03, 0x50
        /*004a*/ 	.short	0x0000


	//----- nvinfo : EIATTR_MAXREG_COUNT
	.align		4
        /*004c*/ 	.byte	0x03, 0x1b
        /*004e*/ 	.short	0x00ff


	//----- nvinfo : EIATTR_NUM_BARRIERS
	.align		4
        /*0050*/ 	.byte	0x02, 0x4c
        /*0052*/ 	.byte	0x01
	.zero		1


	//----- nvinfo : EIATTR_MERCURY_ISA_VERSION
	.align		4
        /*0054*/ 	.byte	0x03, 0x5f
        /*0056*/ 	.short	0x0101


	//----- nvinfo : EIATTR_VRC_CTA_INIT_COUNT
	.align		4
        /*0058*/ 	.byte	0x02, 0x4a
	.zero		1
	.zero		1


	//----- nvinfo : EIATTR_EXIT_INSTR_OFFSETS
	.align		4
        /*005c*/ 	.byte	0x04, 0x1c
        /*005e*/ 	.short	(.L_71 - .L_70)


	//   ....[0]....
.L_70:
        /*0060*/ 	.word	0x000001a0


	//   ....[1]....
        /*0064*/ 	.word	0x00000250


	//----- nvinfo : EIATTR_CBANK_PARAM_SIZE
	.align		4
.L_71:
        /*0068*/ 	.byte	0x03, 0x19
        /*006a*/ 	.short	0x0018


	//----- nvinfo : EIATTR_PARAM_CBANK
	.align		4
        /*006c*/ 	.byte	0x04, 0x0a
        /*006e*/ 	.short	(.L_73 - .L_72)
	.align		4
.L_72:
        /*0070*/ 	.word	index@(.nv.constant0._Z15transposeKernelPKfPfii)
        /*0074*/ 	.short	0x0380
        /*0076*/ 	.short	0x0018


	//----- nvinfo : EIATTR_SW_WAR
	.align		4
.L_73:
        /*0078*/ 	.byte	0x04, 0x36
        /*007a*/ 	.short	(.L_75 - .L_74)
.L_74:
        /*007c*/ 	.word	0x00000008
.L_75:


//--------------------- .nv.info._Z10gemmKernelPKfS0_Pfiiiff --------------------------
	.section	.nv.info._Z10gemmKernelPKfS0_Pfiiiff,"",@"SHT_CUDA_INFO"
	.sectionflags	@""
	.align	4


	//----- nvinfo : EIATTR_CUDA_API_VERSION
	.align		4
        /*0000*/ 	.byte	0x04, 0x37
        /*0002*/ 	.short	(.L_77 - .L_76)
.L_76:
        /*0004*/ 	.word	0x00000082


	//----- nvinfo : EIATTR_KPARAM_INFO
	.align		4
.L_77:
        /*0008*/ 	.byte	0x04, 0x17
        /*000a*/ 	.short	(.L_79 - .L_78)
.L_78:
        /*000c*/ 	.word	0x00000000
        /*0010*/ 	.short	0x0007
        /*0012*/ 	.short	0x0028
        /*0014*/ 	.byte	0x00, 0xf0, 0x11, 0x00


	//----- nvinfo : EIATTR_KPARAM_INFO
	.align		4
.L_79:
        /*0018*/ 	.byte	0x04, 0x17
        /*001a*/ 	.short	(.L_81 - .L_80)
.L_80:
        /*001c*/ 	.word	0x00000000
        /*0020*/ 	.short	0x0006
        /*0022*/ 	.short	0x0024
        /*0024*/ 	.byte	0x00, 0xf0, 0x11, 0x00


	//----- nvinfo : EIATTR_KPARAM_INFO
	.align		4
.L_81:
        /*0028*/ 	.byte	0x04, 0x17
        /*002a*/ 	.short	(.L_83 - .L_82)
.L_82:
        /*002c*/ 	.word	0x00000000
        /*0030*/ 	.short	0x0005
        /*0032*/ 	.short	0x0020
        /*0034*/ 	.byte	0x00, 0xf0, 0x11, 0x00


	//----- nvinfo : EIATTR_KPARAM_INFO
	.align		4
.L_83:
        /*0038*/ 	.byte	0x04, 0x17
        /*003a*/ 	.short	(.L_85 - .L_84)
.L_84:
        /*003c*/ 	.word	0x00000000
        /*0040*/ 	.short	0x0004
        /*0042*/ 	.short	0x001c
        /*0044*/ 	.byte	0x00, 0xf0, 0x11, 0x00


	//----- nvinfo : EIATTR_KPARAM_INFO
	.align		4
.L_85:
        /*0048*/ 	.byte	0x04, 0x17
        /*004a*/ 	.short	(.L_87 - .L_86)
.L_86:
        /*004c*/ 	.word	0x00000000
        /*0050*/ 	.short	0x0003
        /*0052*/ 	.short	0x0018
        /*0054*/ 	.byte	0x00, 0xf0, 0x11, 0x00


	//----- nvinfo : EIATTR_KPARAM_INFO
	.align		4
.L_87:
        /*0058*/ 	.byte	0x04, 0x17
        /*005a*/ 	.short	(.L_89 - .L_88)
.L_88:
        /*005c*/ 	.word	0x00000000
        /*0060*/ 	.short	0x0002
        /*0062*/ 	.short	0x0010
        /*0064*/ 	.byte	0x00, 0xf5, 0x21, 0x00


	//----- nvinfo : EIATTR_KPARAM_INFO
	.align		4
.L_89:
        /*0068*/ 	.byte	0x04, 0x17
        /*006a*/ 	.short	(.L_91 - .L_90)
.L_90:
        /*006c*/ 	.word	0x00000000
        /*0070*/ 	.short	0x0001
        /*0072*/ 	.short	0x0008
        /*0074*/ 	.byte	0x00, 0xf5, 0x21, 0x00


	//----- nvinfo : EIATTR_KPARAM_INFO
	.align		4
.L_91:
        /*0078*/ 	.byte	0x04, 0x17
        /*007a*/ 	.short	(.L_93 - .L_92)
.L_92:
        /*007c*/ 	.word	0x00000000
        /*0080*/ 	.short	0x0000
        /*0082*/ 	.short	0x0000
        /*0084*/ 	.byte	0x00, 0xf5, 0x21, 0x00


	//----- nvinfo : EIATTR_SPARSE_MMA_MASK
	.align		4
.L_93:
        /*0088*/ 	.byte	0x03, 0x50
        /*008a*/ 	.short	0x0000


	//----- nvinfo : EIATTR_MAXREG_COUNT
	.align		4
        /*008c*/ 	.byte	0x03, 0x1b
        /*008e*/ 	.short	0x00ff


	//----- nvinfo : EIATTR_MERCURY_ISA_VERSION
	.align		4
        /*0090*/ 	.byte	0x03, 0x5f
        /*0092*/ 	.short	0x0101


	//----- nvinfo : EIATTR_VRC_CTA_INIT_COUNT
	.align		4
        /*0094*/ 	.byte	0x02, 0x4a
	.zero		1
	.zero		1


	//----- nvinfo : EIATTR_EXIT_INSTR_OFFSETS
	.align		4
        /*0098*/ 	.byte	0x04, 0x1c
        /*009a*/ 	.short	(.L_95 - .L_94)


	//   ....[0]....
.L_94:
        /*009c*/ 	.word	0x000000c0


	//   ....[1]....
        /*00a0*/ 	.word	0x00000930


	//----- nvinfo : EIATTR_CBANK_PARAM_SIZE
	.align		4
.L_95:
        /*00a4*/ 	.byte	0x03, 0x19
        /*00a6*/ 	.short	0x002c


	//----- nvinfo : EIATTR_PARAM_CBANK
	.align		4
        /*00a8*/ 	.byte	0x04, 0x0a
        /*00aa*/ 	.short	(.L_97 - .L_96)
	.align		4
.L_96:
        /*00ac*/ 	.word	index@(.nv.constant0._Z10gemmKernelPKfS0_Pfiiiff)
        /*00b0*/ 	.short	0x0380
        /*00b2*/ 	.short	0x002c


	//----- nvinfo : EIATTR_SW_WAR
	.align		4
.L_97:
        /*00b4*/ 	.byte	0x04, 0x36
        /*00b6*/ 	.short	(.L_99 - .L_98)
.L_98:
        /*00b8*/ 	.word	0x00000008
.L_99:


//--------------------- .nv.info._Z19batchedMatmulKernelPKfS0_Pfiiii --------------------------
	.section	.nv.info._Z19batchedMatmulKernelPKfS0_Pfiiii,"",@"SHT_CUDA_INFO"
	.sectionflags	@""
	.align	4


	//----- nvinfo : EIATTR_CUDA_API_VERSION
	.align		4
        /*0000*/ 	.byte	0x04, 0x37
        /*0002*/ 	.short	(.L_101 - .L_100)
.L_100:
        /*0004*/ 	.word	0x00000082


	//----- nvinfo : EIATTR_KPARAM_INFO
	.align		4
.L_101:
        /*0008*/ 	.byte	0x04, 0x17
        /*000a*/ 	.short	(.L_103 - .L_102)
.L_102:
        /*000c*/ 	.word	0x00000000
        /*0010*/ 	.short	0x0006
        /*0012*/ 	.short	0x0024
        /*0014*/ 	.byte	0x00, 0xf0, 0x11, 0x00


	//----- nvinfo : EIATTR_KPARAM_INFO
	.align		4
.L_103:
        /*0018*/ 	.byte	0x04, 0x17
        /*001a*/ 	.short	(.L_105 - .L_104)
.L_104:
        /*001c*/ 	.word	0x00000000
        /*0020*/ 	.short	0x0005
        /*0022*/ 	.short	0x0020
        /*0024*/ 	.byte	0x00, 0xf0, 0x11, 0x00


	//----- nvinfo : EIATTR_KPARAM_INFO
	.align		4
.L_105:
        /*0028*/ 	.byte	0x04, 0x17
        /*002a*/ 	.short	(.L_107 - .L_106)
.L_106:
        /*002c*/ 	.word	0x00000000
        /*0030*/ 	.short	0x0004
        /*0032*/ 	.short	0x001c
        /*0034*/ 	.byte	0x00, 0xf0, 0x11, 0x00


	//----- nvinfo : EIATTR_KPARAM_INFO
	.align		4
.L_107:
        /*0038*/ 	.byte	0x04, 0x17
        /*003a*/ 	.short	(.L_109 - .L_108)
.L_108:
        /*003c*/ 	.word	0x00000000
        /*0040*/ 	.short	0x0003
        /*0042*/ 	.short	0x0018
        /*0044*/ 	.byte	0x00, 0xf0, 0x11, 0x00


	//----- nvinfo : EIATTR_KPARAM_INFO
	.align		4
.L_109:
        /*0048*/ 	.byte	0x04, 0x17
        /*004a*/ 	.short	(.L_111 - .L_110)
.L_110:
        /*004c*/ 	.word	0x00000000
        /*0050*/ 	.short	0x0002
        /*0052*/ 	.short	0x0010
        /*0054*/ 	.byte	0x00, 0xf5, 0x21, 0x00


	//----- nvinfo : EIATTR_KPARAM_INFO
	.align		4
.L_111:
        /*0058*/ 	.byte	0x04, 0x17
        /*005a*/ 	.short	(.L_113 - .L_112)
.L_112:
        /*005c*/ 	.word	0x00000000
        /*0060*/ 	.short	0x0001
        /*0062*/ 	.short	0x0008
        /*0064*/ 	.byte	0x00, 0xf5, 0x21, 0x00


	//----- nvinfo : EIATTR_KPARAM_INFO
	.align		4
.L_113:
        /*0068*/ 	.byte	0x04, 0x17
        /*006a*/ 	.short	(.L_115 - .L_114)
.L_114:
        /*006c*/ 	.word	0x00000000
        /*0070*/ 	.short	0x0000
        /*0072*/ 	.short	0x0000
        /*0074*/ 	.byte	0x00, 0xf5, 0x21, 0x00


	//----- nvinfo : EIATTR_SPARSE_MMA_MASK
	.align		4
.L_115:
        /*0078*/ 	.byte	0x03, 0x50
        /*007a*/ 	.short	0x0000


	//----- nvinfo : EIATTR_MAXREG_COUNT
	.align		4
        /*007c*/ 	.byte	0x03, 0x1b
        /*007e*/ 	.short	0x00ff


	//----- nvinfo : EIATTR_MERCURY_ISA_VERSION
	.align		4
        /*0080*/ 	.byte	0x03, 0x5f
        /*0082*/ 	.short	0x0101


	//----- nvinfo : EIATTR_VRC_CTA_INIT_COUNT
	.align		4
        /*0084*/ 	.byte	0x02, 0x4a
	.zero		1
	.zero		1


	//----- nvinfo : EIATTR_EXIT_INSTR_OFFSETS
	.align		4
        /*0088*/ 	.byte	0x04, 0x1c
        /*008a*/ 	.short	(.L_117 - .L_116)


	//   ....[0]....
.L_116:
        /*008c*/ 	.word	0x00000100


	//   ....[1]....
        /*0090*/ 	.word	0x00000e50


	//----- nvinfo : EIATTR_CBANK_PARAM_SIZE
	.align		4
.L_117:
        /*0094*/ 	.byte	0x03, 0x19
        /*0096*/ 	.short	0x0028


	//----- nvinfo : EIATTR_PARAM_CBANK
	.align		4
        /*0098*/ 	.byte	0x04, 0x0a
        /*009a*/ 	.short	(.L_119 - .L_118)
	.align		4
.L_118:
        /*009c*/ 	.word	index@(.nv.constant0._Z19batchedMatmulKernelPKfS0_Pfiiii)
        /*00a0*/ 	.short	0x0380
        /*00a2*/ 	.short	0x0028


	//----- nvinfo : EIATTR_SW_WAR
	.align		4
.L_119:
        /*00a4*/ 	.byte	0x04, 0x36
        /*00a6*/ 	.short	(.L_121 - .L_120)
.L_120:
        /*00a8*/ 	.word	0x00000008
.L_121:


//--------------------- .nv.info._Z21matmulTransposeKernelPKfS0_Pfiiibb --------------------------
	.section	.nv.info._Z21matmulTransposeKernelPKfS0_Pfiiibb,"",@"SHT_CUDA_INFO"
	.sectionflags	@""
	.align	4


	//----- nvinfo : EIATTR_CUDA_API_VERSION
	.align		4
        /*0000*/ 	.byte	0x04, 0x37
        /*0002*/ 	.short	(.L_123 - .L_122)
.L_122:
        /*0004*/ 	.word	0x00000082


	//----- nvinfo : EIATTR_KPARAM_INFO
	.align		4
.L_123:
        /*0008*/ 	.byte	0x04, 0x17
        /*000a*/ 	.short	(.L_125 - .L_124)
.L_124:
        /*000c*/ 	.word	0x00000000
        /*0010*/ 	.short	0x0007
        /*0012*/ 	.short	0x0025
        /*0014*/ 	.byte	0x00, 0xf0, 0x05, 0x00


	//----- nvinfo : EIATTR_KPARAM_INFO
	.align		4
.L_125:
        /*0018*/ 	.byte	0x04, 0x17
        /*001a*/ 	.short	(.L_127 - .L_126)
.L_126:
        /*001c*/ 	.word	0x00000000
        /*0020*/ 	.short	0x0006
        /*0022*/ 	.short	0x0024
        /*0024*/ 	.byte	0x00, 0xf0, 0x05, 0x00


	//----- nvinfo : EIATTR_KPARAM_INFO
	.align		4
.L_127:
        /*0028*/ 	.byte	0x04, 0x17
        /*002a*/ 	.short	(.L_129 - .L_128)
.L_128:
        /*002c*/ 	.word	0x00000000
        /*0030*/ 	.short	0x0005
        /*0032*/ 	.short	0x0020
        /*0034*/ 	.byte	0x00, 0xf0, 0x11, 0x00


	//----- nvinfo : EIATTR_KPARAM_INFO
	.align		4
.L_129:
        /*0038*/ 	.byte	0x04, 0x17
        /*003a*/ 	.short	(.L_131 - .L_130)
.L_130:
        /*003c*/ 	.word	0x00000000
        /*0040*/ 	.short	0x0004
        /*0042*/ 	.short	0x001c
        /*0044*/ 	.byte	0x00, 0xf0, 0x11, 0x00


	//----- nvinfo : EIATTR_KPARAM_INFO
	.align		4
.L_131:
        /*0048*/ 	.byte	0x04, 0x17
        /*004a*/ 	.short	(.L_133 - .L_132)
.L_132:
        /*004c*/ 	.word	0x00000000
        /*0050*/ 	.short	0x0003
        /*0052*/ 	.short	0x0018
        /*0054*/ 	.byte	0x00, 0xf0, 0x11, 0x00


	//----- nvinfo : EIATTR_KPARAM_INFO
	.align		4
.L_133:
        /*0058*/ 	.byte	0x04, 0x17
        /*005a*/ 	.short	(.L_135 - .L_134)
.L_134:
        /*005c*/ 	.word	0x00000000
        /*0060*/ 	.short	0x0002
        /*0062*/ 	.short	0x0010
        /*0064*/ 	.byte	0x00, 0xf5, 0x21, 0x00


	//----- nvinfo : EIATTR_KPARAM_INFO
	.align		4
.L_135:
        /*0068*/ 	.byte	0x04, 0x17
        /*006a*/ 	.short	(.L_137 - .L_136)
.L_136:
        /*006c*/ 	.word	0x00000000
        /*0070*/ 	.short	0x0001
        /*0072*/ 	.short	0x0008
        /*0074*/ 	.byte	0x00, 0xf5, 0x21, 0x00


	//----- nvinfo : EIATTR_KPARAM_INFO
	.align		4
.L_137:
        /*0078*/ 	.byte	0x04, 0x17
        /*007a*/ 	.short	(.L_139 - .L_138)
.L_138:
        /*007c*/ 	.word	0x00000000
        /*0080*/ 	.short	0x0000
        /*0082*/ 	.short	0x0000
        /*0084*/ 	.byte	0x00, 0xf5, 0x21, 0x00


	//----- nvinfo : EIATTR_SPARSE_MMA_MASK
	.align		4
.L_139:
        /*0088*/ 	.byte	0x03, 0x50
        /*008a*/ 	.short	0x0000


	//----- nvinfo : EIATTR_MAXREG_COUNT
	.align		4
        /*008c*/ 	.byte	0x03, 0x1b
        /*008e*/ 	.short	0x00ff


	//----- nvinfo : EIATTR_MERCURY_ISA_VERSION
	.align		4
        /*0090*/ 	.byte	0x03, 0x5f
        /*0092*/ 	.short	0x0101


	//----- nvinfo : EIATTR_VRC_CTA_INIT_COUNT
	.align		4
        /*0094*/ 	.byte	0x02, 0x4a
	.zero		1
	.zero		1


	//----- nvinfo : EIATTR_EXIT_INSTR_OFFSETS
	.align		4
        /*0098*/ 	.byte	0x04, 0x1c
        /*009a*/ 	.short	(.L_141 - .L_140)


	//   ....[0]....
.L_140:
        /*009c*/ 	.word	0x000000c0


	//   ....[1]....
        /*00a0*/ 	.word	0x00001f20


	//----- nvinfo : EIATTR_CBANK_PARAM_SIZE
	.align		4
.L_141:
        /*00a4*/ 	.byte	0x03, 0x19
        /*00a6*/ 	.short	0x0026


	//----- nvinfo : EIATTR_PARAM_CBANK
	.align		4
        /*00a8*/ 	.byte	0x04, 0x0a
        /*00aa*/ 	.short	(.L_143 - .L_142)
	.align		4
.L_142:
        /*00ac*/ 	.word	index@(.nv.constant0._Z21matmulTransposeKernelPKfS0_Pfiiibb)
        /*00b0*/ 	.short	0x0380
        /*00b2*/ 	.short	0x0026


	//----- nvinfo : EIATTR_SW_WAR
	.align		4
.L_143:
        /*00b4*/ 	.byte	0x04, 0x36
        /*00b6*/ 	.short	(.L_145 - .L_144)
.L_144:
        /*00b8*/ 	.word	0x00000008
.L_145:


//--------------------- .nv.info._Z17matmulTiledKernelPKfS0_Pfiii --------------------------
	.section	.nv.info._Z17matmulTiledKernelPKfS0_Pfiii,"",@"SHT_CUDA_INFO"
	.sectionflags	@""
	.align	4


	//----- nvinfo : EIATTR_CUDA_API_VERSION
	.align		4
        /*0000*/ 	.byte	0x04, 0x37
        /*0002*/ 	.short	(.L_147 - .L_146)
.L_146:
        /*0004*/ 	.word	0x00000082


	//----- nvinfo : EIATTR_KPARAM_INFO
	.align		4
.L_147:
        /*0008*/ 	.byte	0x04, 0x17
        /*000a*/ 	.short	(.L_149 - .L_148)
.L_148:
        /*000c*/ 	.word	0x00000000
        /*0010*/ 	.short	0x0005
        /*0012*/ 	.short	0x0020
        /*0014*/ 	.byte	0x00, 0xf0, 0x11, 0x00


	//----- nvinfo : EIATTR_KPARAM_INFO
	.align		4
.L_149:
        /*0018*/ 	.byte	0x04, 0x17
        /*001a*/ 	.short	(.L_151 - .L_150)
.L_150:
        /*001c*/ 	.word	0x00000000
        /*0020*/ 	.short	0x0004
        /*0022*/ 	.short	0x001c
        /*0024*/ 	.byte	0x00, 0xf0, 0x11, 0x00


	//----- nvinfo : EIATTR_KPARAM_INFO
	.align		4
.L_151:
        /*0028*/ 	.byte	0x04, 0x17
        /*002a*/ 	.short	(.L_153 - .L_152)
.L_152:
        /*002c*/ 	.word	0x00000000
        /*0030*/ 	.short	0x0003
        /*0032*/ 	.short	0x0018
        /*0034*/ 	.byte	0x00, 0xf0, 0x11, 0x00


	//----- nvinfo : EIATTR_KPARAM_INFO
	.align		4
.L_153:
        /*0038*/ 	.byte	0x04, 0x17
        /*003a*/ 	.short	(.L_155 - .L_154)
.L_154:
        /*003c*/ 	.word	0x00000000
        /*0040*/ 	.short	0x0002
        /*0042*/ 	.short	0x0010
        /*0044*/ 	.byte	0x00, 0xf5, 0x21, 0x00


	//----- nvinfo : EIATTR_KPARAM_INFO
	.align		4
.L_155:
        /*0048*/ 	.byte	0x04, 0x17
        /*004a*/ 	.short	(.L_157 - .L_156)
.L_156:
        /*004c*/ 	.word	0x00000000
        /*0050*/ 	.short	0x0001
        /*0052*/ 	.short	0x0008
        /*0054*/ 	.byte	0x00, 0xf5, 0x21, 0x00


	//----- nvinfo : EIATTR_KPARAM_INFO
	.align		4
.L_157:
        /*0058*/ 	.byte	0x04, 0x17
        /*005a*/ 	.short	(.L_159 - .L_158)
.L_158:
        /*005c*/ 	.word	0x00000000
        /*0060*/ 	.short	0x0000
        /*0062*/ 	.short	0x0000
        /*0064*/ 	.byte	0x00, 0xf5, 0x21, 0x00


	//----- nvinfo : EIATTR_SPARSE_MMA_MASK
	.align		4
.L_159:
        /*0068*/ 	.byte	0x03, 0x50
        /*006a*/ 	.short	0x0000


	//----- nvinfo : EIATTR_MAXREG_COUNT
	.align		4
        /*006c*/ 	.byte	0x03, 0x1b
        /*006e*/ 	.short	0x00ff


	//----- nvinfo : EIATTR_NUM_BARRIERS
	.align		4
        /*0070*/ 	.byte	0x02, 0x4c
        /*0072*/ 	.byte	0x01
	.zero		1


	//----- nvinfo : EIATTR_MERCURY_ISA_VERSION
	.align		4
        /*0074*/ 	.byte	0x03, 0x5f
        /*0076*/ 	.short	0x0101


	//----- nvinfo : EIATTR_VRC_CTA_INIT_COUNT
	.align		4
        /*0078*/ 	.byte	0x02, 0x4a
	.zero		1
	.zero		1


	//----- nvinfo : EIATTR_EXIT_INSTR_OFFSETS
	.align		4
        /*007c*/ 	.byte	0x04, 0x1c
        /*007e*/ 	.short	(.L_161 - .L_160)


	//   ....[0]....
.L_160:
        /*0080*/ 	.word	0x00000820


	//   ....[1]....
        /*0084*/ 	.word	0x00000870


	//----- nvinfo : EIATTR_CBANK_PARAM_SIZE
	.align		4
.L_161:
        /*0088*/ 	.byte	0x03, 0x19
        /*008a*/ 	.short	0x0024


	//----- nvinfo : EIATTR_PARAM_CBANK
	.align		4
        /*008c*/ 	.byte	0x04, 0x0a
        /*008e*/ 	.short	(.L_163 - .L_162)
	.align		4
.L_162:
        /*0090*/ 	.word	index@(.nv.constant0._Z17matmulTiledKernelPKfS0_Pfiii)
        /*0094*/ 	.short	0x0380
        /*0096*/ 	.short	0x0024


	//----- nvinfo : EIATTR_SW_WAR
	.align		4
.L_163:
        /*0098*/ 	.byte	0x04, 0x36
        /*009a*/ 	.short	(.L_165 - .L_164)
.L_164:
        /*009c*/ 	.word	0x00000008
.L_165:


//--------------------- .nv.info._Z17matmulNaiveKernelPKfS0_Pfiii --------------------------
	.section	.nv.info._Z17matmulNaiveKernelPKfS0_Pfiii,"",@"SHT_CUDA_INFO"
	.sectionflags	@""
	.align	4


	//----- nvinfo : EIATTR_CUDA_API_VERSION
	.align		4
        /*0000*/ 	.byte	0x04, 0x37
        /*0002*/ 	.short	(.L_167 - .L_166)
.L_166:
        /*0004*/ 	.word	0x00000082


	//----- nvinfo : EIATTR_KPARAM_INFO
	.align		4
.L_167:
        /*0008*/ 	.byte	0x04, 0x17
        /*000a*/ 	.short	(.L_169 - .L_168)
.L_168:
        /*000c*/ 	.word	0x00000000
        /*0010*/ 	.short	0x0005
        /*0012*/ 	.short	0x0020
        /*0014*/ 	.byte	0x00, 0xf0, 0x11, 0x00


	//----- nvinfo : EIATTR_KPARAM_INFO
	.align		4
.L_169:
        /*0018*/ 	.byte	0x04, 0x17
        /*001a*/ 	.short	(.L_171 - .L_170)
.L_170:
        /*001c*/ 	.word	0x00000000
        /*0020*/ 	.short	0x0004
        /*0022*/ 	.short	0x001c
        /*0024*/ 	.byte	0x00, 0xf0, 0x11, 0x00


	//----- nvinfo : EIATTR_KPARAM_INFO
	.align		4
.L_171:
        /*0028*/ 	.byte	0x04, 0x17
        /*002a*/ 	.short	(.L_173 - .L_172)
.L_172:
        /*002c*/ 	.word	0x00000000
        /*0030*/ 	.short	0x0003
        /*0032*/ 	.short	0x0018
        /*0034*/ 	.byte	0x00, 0xf0, 0x11, 0x00


	//----- nvinfo : EIATTR_KPARAM_INFO
	.align		4
.L_173:
        /*0038*/ 	.byte	0x04, 0x17
        /*003a*/ 	.short	(.L_175 - .L_174)
.L_174:
        /*003c*/ 	.word	0x00000000
        /*0040*/ 	.short	0x0002
        /*0042*/ 	.short	0x0010
        /*0044*/ 	.byte	0x00, 0xf5, 0x21, 0x00


	//----- nvinfo : EIATTR_KPARAM_INFO
	.align		4
.L_175:
        /*0048*/ 	.byte	0x04, 0x17
        /*004a*/ 	.short	(.L_177 - .L_176)
.L_176:
        /*004c*/ 	.word	0x00000000
        /*0050*/ 	.short	0x0001
        /*0052*/ 	.short	0x0008
        /*0054*/ 	.byte	0x00, 0xf5, 0x21, 0x00


	//----- nvinfo : EIATTR_KPARAM_INFO
	.align		4
.L_177:
        /*0058*/ 	.byte	0x04, 0x17
        /*005a*/ 	.short	(.L_179 - .L_178)
.L_178:
        /*005c*/ 	.word	0x00000000
        /*0060*/ 	.short	0x0000
        /*0062*/ 	.short	0x0000
        /*0064*/ 	.byte	0x00, 0xf5, 0x21, 0x00


	//----- nvinfo : EIATTR_SPARSE_MMA_MASK
	.align		4
.L_179:
        /*0068*/ 	.byte	0x03, 0x50
        /*006a*/ 	.short	0x0000


	//----- nvinfo : EIATTR_MAXREG_COUNT
	.align		4
        /*006c*/ 	.byte	0x03, 0x1b
        /*006e*/ 	.short	0x00ff


	//----- nvinfo : EIATTR_MERCURY_ISA_VERSION
	.align		4
        /*0070*/ 	.byte	0x03, 0x5f
        /*0072*/ 	.short	0x0101


	//----- nvinfo : EIATTR_VRC_CTA_INIT_COUNT
	.align		4
        /*0074*/ 	.byte	0x02, 0x4a
	.zero		1
	.zero		1


	//----- nvinfo : EIATTR_EXIT_INSTR_OFFSETS
	.align		4
        /*0078*/ 	.byte	0x04, 0x1c
        /*007a*/ 	.short	(.L_181 - .L_180)


	//   ....[0]....
.L_180:
        /*007c*/ 	.word	0x000000c0


	//   ....[1]....
        /*0080*/ 	.word	0x000008e0


	//----- nvinfo : EIATTR_CBANK_PARAM_SIZE
	.align		4
.L_181:
        /*0084*/ 	.byte	0x03, 0x19
        /*0086*/ 	.short	0x0024


	//----- nvinfo : EIATTR_PARAM_CBANK
	.align		4
        /*0088*/ 	.byte	0x04, 0x0a
        /*008a*/ 	.short	(.L_183 - .L_182)
	.align		4
.L_182:
        /*008c*/ 	.word	index@(.nv.constant0._Z17matmulNaiveKernelPKfS0_Pfiii)
        /*0090*/ 	.short	0x0380
        /*0092*/ 	.short	0x0024


	//----- nvinfo : EIATTR_SW_WAR
	.align		4
.L_183:
        /*0094*/ 	.byte	0x04, 0x36
        /*0096*/ 	.short	(.L_185 - .L_184)
.L_184:
        /*0098*/ 	.word	0x00000008
.L_185:


//--------------------- .nv.callgraph             --------------------------
	.section	.nv.callgraph,"",@"SHT_CUDA_CALLGRAPH"
	.align	4
	.sectionentsize	8
	.align		4
        /*0000*/ 	.word	0x00000000
	.align		4
        /*0004*/ 	.word	0xffffffff
	.align		4
        /*0008*/ 	.word	0x00000000
	.align		4
        /*000c*/ 	.word	0xfffffffe
	.align		4
        /*0010*/ 	.word	0x00000000
	.align		4
        /*0014*/ 	.word	0xfffffffd
	.align		4
        /*0018*/ 	.word	0x00000000
	.align		4
        /*001c*/ 	.word	0xfffffffc


//--------------------- .text._Z18outerProductKernelPKfS0_Pfii --------------------------
	.section	.text._Z18outerProductKernelPKfS0_Pfii,"ax",@progbits
	.align	128
        .global         _Z18outerProductKernelPKfS0_Pfii
        .type           _Z18outerProductKernelPKfS0_Pfii,@function
        .size           _Z18outerProductKernelPKfS0_Pfii,(.L_x_41 - _Z18outerProductKernelPKfS0_Pfii)
        .other          _Z18outerProductKernelPKfS0_Pfii,@"STO_CUDA_ENTRY STV_DEFAULT"
_Z18outerProductKernelPKfS0_Pfii:
.text._Z18outerProductKernelPKfS0_Pfii:
[----:B------:R-:W-:Y:S01]  /*0000*/  LDC R1, c[0x0][0x37c] ;  /* 0x0000df00ff017b82 */ /* 0x000fe20000000800 */
[----:B------:R-:W0:Y:S07]  /*0010*/  S2R R3, SR_TID.X ;  /* 0x0000000000037919 */ /* 0x000e2e0000002100 */
[----:B------:R-:W1:Y:S01]  /*0020*/  LDC R9, c[0x0][0x364] ;  /* 0x0000d900ff097b82 */ /* 0x000e620000000800 */
[----:B------:R-:W2:Y:S01]  /*0030*/  LDCU.64 UR6, c[0x0][0x398] ;  /* 0x00007300ff0677ac */ /* 0x000ea20008000a00 */
[----:B------:R-:W1:Y:S06]  /*0040*/  S2R R2, SR_TID.Y ;  /* 0x0000000000027919 */ /* 0x000e6c0000002200 */
[----:B------:R-:W0:Y:S08]  /*0050*/  S2UR UR5, SR_CTAID.X ;  /* 0x00000000000579c3 */ /* 0x000e300000002500 */
[----:B------:R-:W0:Y:S08]  /*0060*/  LDC R0, c[0x0][0x360] ;  /* 0x0000d800ff007b82 */ /* 0x000e300000000800 */
[----:B------:R-:W1:Y:S01]  /*0070*/  S2UR UR4, SR_CTAID.Y ;  /* 0x00000000000479c3 */ /* 0x000e620000002600 */
[----:B0-----:R-:W-:-:S05]  /*0080*/  IMAD R0, R0, UR5, R3 ;  /* 0x0000000500007c24 */ /* 0x001fca000f8e0203 */
[----:B--2---:R-:W-:Y:S01]  /*0090*/  ISETP.GE.AND P0, PT, R0, UR7, PT ;  /* 0x0000000700007c0c */ /* 0x004fe2000bf06270 */
[----:B-1----:R-:W-:-:S05]  /*00a0*/  IMAD R9, R9, UR4, R2 ;  /* 0x0000000409097c24 */ /* 0x002fca000f8e0202 */
[----:B------:R-:W-:-:S13]  /*00b0*/  ISETP.GE.OR P0, PT, R9, UR6, P0 ;  /* 0x0000000609007c0c */ /* 0x000fda0008706670 */
[----:B------:R-:W-:Y:S05]  /*00c0*/  @P0 EXIT ;  /* 0x000000000000094d */ /* 0x000fea0003800000 */
[----:B------:R-:W0:Y:S01]  /*00d0*/  LDC.64 R2, c[0x0][0x380] ;  /* 0x0000e000ff027b82 */ /* 0x000e220000000a00 */
[----:B------:R-:W1:Y:S07]  /*00e0*/  LDCU.64 UR4, c[0x0][0x358] ;  /* 0x00006b00ff0477ac */ /* 0x000e6e0008000a00 */
[----:B------:R-:W2:Y:S08]  /*00f0*/  LDC.64 R4, c[0x0][0x388] ;  /* 0x0000e200ff047b82 */ /* 0x000eb00000000a00 */
[----:B------:R-:W3:Y:S01]  /*0100*/  LDC.64 R6, c[0x0][0x390] ;  /* 0x0000e400ff067b82 */ /* 0x000ee20000000a00 */
[----:B0-----:R-:W-:-:S06]  /*0110*/  IMAD.WIDE.U32 R2, R9, 0x4, R2 ;  /* 0x0000000409027825 */ /* 0x001fcc00078e0002 */
[----:B-1----:R-:W4:Y:S01]  /*0120*/  LDG.E R2, desc[UR4][R2.64] ;  /* 0x0000000402027981 */ /* 0x002f22000c1e1900 */
[----:B--2---:R-:W-:-:S06]  /*0130*/  IMAD.WIDE R4, R0, 0x4, R4 ;  /* 0x0000000400047825 */ /* 0x004fcc00078e0204 */
[----:B------:R-:W4:Y:S01]  /*0140*/  LDG.E R5, desc[UR4][R4.64] ;  /* 0x0000000404057981 */ /* 0x000f22000c1e1900 */
[----:B------:R-:W-:-:S04]  /*0150*/  IMAD R9, R9, UR7, R0 ;  /* 0x0000000709097c24 */ /* 0x000fc8000f8e0200 */
[----:B---3--:R-:W-:-:S04]  /*0160*/  IMAD.WIDE R6, R9, 0x4, R6 ;  /* 0x0000000409067825 */ /* 0x008fc800078e0206 */
[----:B----4-:R-:W-:-:S05]  /*0170*/  FMUL R9, R2, R5 ;  /* 0x0000000502097220 */ /* 0x010fca0000400000 */
[----:B------:R-:W-:Y:S01]  /*0180*/  STG.E desc[UR4][R6.64], R9 ;  /* 0x0000000906007986 */ /* 0x000fe2000c101904 */
[----:B------:R-:W-:Y:S05]  /*0190*/  EXIT ;  /* 0x000000000000794d */ /* 0x000fea0003800000 */
.L_x_0:
[----:B------:R-:W-:-:S00]  /*01a0*/  BRA `(.L_x_0) ;  /* 0xfffffffc00fc7947 */ /* 0x000fc0000383ffff */
[----:B------:R-:W-:-:S00]  /*01b0*/  NOP ;  /* 0x0000000000007918 */ /* 0x000fc00000000000 */
        /* <DEDUP_REMOVED lines=12> */
.L_x_41:


//--------------------- .text._Z15transposeKernelPKfPfii --------------------------
	.section	.text._Z15transposeKernelPKfPfii,"ax",@progbits
	.align	128
        .global         _Z15transposeKernelPKfPfii
        .type           _Z15transposeKernelPKfPfii,@function
        .size           _Z15transposeKernelPKfPfii,(.L_x_42 - _Z15transposeKernelPKfPfii)
        .other          _Z15transposeKernelPKfPfii,@"STO_CUDA_ENTRY STV_DEFAULT"
_Z15transposeKernelPKfPfii:
.text._Z15transposeKernelPKfPfii:
[----:B------:R-:W-:Y:S01]  /*0000*/  LDC R1, c[0x0][0x37c] ;  /* 0x0000df00ff017b82 */ /* 0x000fe20000000800 */
[----:B------:R-:W0:Y:S01]  /*0010*/  S2R R8, SR_TID.Y ;  /* 0x0000000000087919 */ /* 0x000e220000002200 */
[----:B------:R-:W1:Y:S01]  /*0020*/  LDCU.64 UR6, c[0x0][0x390] ;  /* 0x00007200ff0677ac */ /* 0x000e620008000a00 */
[----:B------:R-:W0:Y:S01]  /*0030*/  S2R R9, SR_CTAID.Y ;  /* 0x0000000000097919 */ /* 0x000e220000002600 */
[----:B------:R-:W2:Y:S01]  /*0040*/  LDCU.64 UR4, c[0x0][0x358] ;  /* 0x00006b00ff0477ac */ /* 0x000ea20008000a00 */
[----:B------:R-:W3:Y:S01]  /*0050*/  S2R R7, SR_CTAID.X ;  /* 0x0000000000077919 */ /* 0x000ee20000002500 */
[----:B------:R-:W3:Y:S01]  /*0060*/  S2R R6, SR_TID.X ;  /* 0x0000000000067919 */ /* 0x000ee20000002100 */
[----:B0-----:R-:W-:-:S05]  /*0070*/  IMAD R5, R9, 0x20, R8 ;  /* 0x0000002009057824 */ /* 0x001fca00078e0208 */
[----:B-1----:R-:W-:Y:S01]  /*0080*/  ISETP.GE.AND P0, PT, R5, UR6, PT ;  /* 0x0000000605007c0c */ /* 0x002fe2000bf06270 */
[----:B---3--:R-:W-:-:S05]  /*0090*/  IMAD R0, R7, 0x20, R6 ;  /* 0x0000002007007824 */ /* 0x008fca00078e0206 */
[----:B------:R-:W-:-:S13]  /*00a0*/  ISETP.GE.OR P0, PT, R0, UR7, P0 ;  /* 0x0000000700007c0c */ /* 0x000fda0008706670 */
[----:B------:R-:W0:Y:S01]  /*00b0*/  @!P0 LDC.64 R2, c[0x0][0x380] ;  /* 0x0000e000ff028b82 */ /* 0x000e220000000a00 */
[----:B------:R-:W-:-:S04]  /*00c0*/  @!P0 IMAD R5, R5, UR7, R0 ;  /* 0x0000000705058c24 */ /* 0x000fc8000f8e0200 */
[----:B0-----:R-:W-:-:S06]  /*00d0*/  @!P0 IMAD.WIDE R2, R5, 0x4, R2 ;  /* 0x0000000405028825 */ /* 0x001fcc00078e0202 */
[----:B--2---:R-:W2:Y:S01]  /*00e0*/  @!P0 LDG.E R2, desc[UR4][R2.64] ;  /* 0x0000000402028981 */ /* 0x004ea2000c1e1900 */
[----:B------:R-:W-:Y:S01]  /*00f0*/  @!P0 MOV R0, 0x400 ;  /* 0x0000040000008802 */ /* 0x000fe20000000f00 */
[----:B------:R-:W-:Y:S01]  /*0100*/  IMAD R4, R9, 0x20, R6 ;  /* 0x0000002009047824 */ /* 0x000fe200078e0206 */
[----:B------:R-:W-:Y:S01]  /*0110*/  LEA R7, R7, R8, 0x5 ;  /* 0x0000000807077211 */ /* 0x000fe200078e28ff */
[----:B------:R-:W0:Y:S03]  /*0120*/  @!P0 S2R R5, SR_CgaCtaId ;  /* 0x0000000000058919 */ /* 0x000e260000008800 */
[----:B------:R-:W-:-:S04]  /*0130*/  ISETP.GE.AND P1, PT, R7, UR7, PT ;  /* 0x0000000707007c0c */ /* 0x000fc8000bf26270 */
[----:B------:R-:W-:Y:S02]  /*0140*/  ISETP.GE.OR P1, PT, R4, UR6, P1 ;  /* 0x0000000604007c0c */ /* 0x000fe40008f26670 */
[----:B0-----:R-:W-:-:S05]  /*0150*/  @!P0 LEA R0, R5, R0, 0x18 ;  /* 0x0000000005008211 */ /* 0x001fca00078ec0ff */
[----:B------:R-:W-:-:S05]  /*0160*/  @!P0 IMAD R0, R8, 0x84, R0 ;  /* 0x0000008408008824 */ /* 0x000fca00078e0200 */
[----:B------:R-:W-:-:S05]  /*0170*/  @!P0 LEA R5, R6, R0, 0x2 ;  /* 0x0000000006058211 */ /* 0x000fca00078e10ff */
[----:B--2---:R0:W-:Y:S01]  /*0180*/  @!P0 STS [R5], R2 ;  /* 0x0000000205008388 */ /* 0x0041e20000000800 */
[----:B------:R-:W-:Y:S06]  /*0190*/  BAR.SYNC.DEFER_BLOCKING 0x0 ;  /* 0x0000000000007b1d */ /* 0x000fec0000010000 */
[----:B------:R-:W-:Y:S05]  /*01a0*/  @P1 EXIT ;  /* 0x000000000000194d */ /* 0x000fea0003800000 */
[----:B------:R-:W1:Y:S01]  /*01b0*/  S2R R3, SR_CgaCtaId ;  /* 0x0000000000037919 */ /* 0x000e620000008800 */
[----:B------:R-:W-:Y:S01]  /*01c0*/  MOV R0, 0x400 ;  /* 0x0000040000007802 */ /* 0x000fe20000000f00 */
[----:B------:R-:W-:-:S03]  /*01d0*/  IMAD R7, R7, UR6, R4 ;  /* 0x0000000607077c24 */ /* 0x000fc6000f8e0204 */
[----:B-1----:R-:W-:-:S05]  /*01e0*/  LEA R3, R3, R0, 0x18 ;  /* 0x0000000003037211 */ /* 0x002fca00078ec0ff */
[----:B------:R-:W-:Y:S02]  /*01f0*/  IMAD R0, R6, 0x84, R3 ;  /* 0x0000008406007824 */ /* 0x000fe400078e0203 */
[----:B0-----:R-:W0:Y:S02]  /*0200*/  LDC.64 R2, c[0x0][0x388] ;  /* 0x0000e200ff027b82 */ /* 0x001e240000000a00 */
[----:B------:R-:W-:-:S05]  /*0210*/  IMAD R0, R8, 0x4, R0 ;  /* 0x0000000408007824 */ /* 0x000fca00078e0200 */
[----:B------:R-:W1:Y:S01]  /*0220*/  LDS R5, [R0] ;  /* 0x0000000000057984 */ /* 0x000e620000000800 */
[----:B0-----:R-:W-:-:S05]  /*0230*/  IMAD.WIDE R2, R7, 0x4, R2 ;  /* 0x0000000407027825 */ /* 0x001fca00078e0202 */
[----:B-1----:R-:W-:Y:S01]  /*0240*/  STG.E desc[UR4][R2.64], R5 ;  /* 0x0000000502007986 */ /* 0x002fe2000c101904 */
[----:B------:R-:W-:Y:S05]  /*0250*/  EXIT ;  /* 0x000000000000794d */ /* 0x000fea0003800000 */
.L_x_1:
        /* <DEDUP_REMOVED lines=10> */
.L_x_42:


//--------------------- .text._Z10gemmKernelPKfS0_Pfiiiff --------------------------
	.section	.text._Z10gemmKernelPKfS0_Pfiiiff,"ax",@progbits
	.align	128
        .global         _Z10gemmKernelPKfS0_Pfiiiff
        .type           _Z10gemmKernelPKfS0_Pfiiiff,@function
        .size           _Z10gemmKernelPKfS0_Pfiiiff,(.L_x_43 - _Z10gemmKernelPKfS0_Pfiiiff)
        .other          _Z10gemmKernelPKfS0_Pfiiiff,@"STO_CUDA_ENTRY STV_DEFAULT"
_Z10gemmKernelPKfS0_Pfiiiff:
.text._Z10gemmKernelPKfS0_Pfiiiff:
[----:B------:R-:W-:Y:S01]  /*0000*/  LDC R1, c[0x0][0x37c] ;  /* 0x0000df00ff017b82 */ /* 0x000fe20000000800 */
[----:B------:R-:W0:Y:S07]  /*0010*/  S2R R5, SR_TID.X ;  /* 0x0000000000057919 */ /* 0x000e2e0000002100 */
[----:B------:R-:W1:Y:S01]  /*0020*/  LDC R19, c[0x0][0x364] ;  /* 0x0000d900ff137b82 */ /* 0x000e620000000800 */
[----:B------:R-:W1:Y:S07]  /*0030*/  S2R R4, SR_TID.Y ;  /* 0x0000000000047919 */ /* 0x000e6e0000002200 */
[----:B------:R-:W0:Y:S08]  /*0040*/  S2UR UR5, SR_CTAID.X ;  /* 0x00000000000579c3 */ /* 0x000e300000002500 */
[----:B------:R-:W0:Y:S08]  /*0050*/  LDC R0, c[0x0][0x360] ;  /* 0x0000d800ff007b82 */ /* 0x000e300000000800 */
[----:B------:R-:W1:Y:S08]  /*0060*/  S2UR UR4, SR_CTAID.Y ;  /* 0x00000000000479c3 */ /* 0x000e700000002600 */
[----:B------:R-:W2:Y:S01]  /*0070*/  LDC.64 R2, c[0x0][0x398] ;  /* 0x0000e600ff027b82 */ /* 0x000ea20000000a00 */
[----:B0-----:R-:W-:-:S02]  /*0080*/  IMAD R0, R0, UR5, R5 ;  /* 0x0000000500007c24 */ /* 0x001fc4000f8e0205 */
[----:B-1----:R-:W-:-:S03]  /*0090*/  IMAD R19, R19, UR4, R4 ;  /* 0x0000000413137c24 */ /* 0x002fc6000f8e0204 */
[----:B--2---:R-:W-:-:S04]  /*00a0*/  ISETP.GE.AND P0, PT, R0, R3, PT ;  /* 0x000000030000720c */ /* 0x004fc80003f06270 */
[----:B------:R-:W-:-:S13]  /*00b0*/  ISETP.GE.OR P0, PT, R19, R2, P0 ;  /* 0x000000021300720c */ /* 0x000fda0000706670 */
[----:B------:R-:W-:Y:S05]  /*00c0*/  @P0 EXIT ;  /* 0x000000000000094d */ /* 0x000fea0003800000 */
[----:B------:R-:W0:Y:S01]  /*00d0*/  LDC R2, c[0x0][0x3a0] ;  /* 0x0000e800ff027b82 */ /* 0x000e220000000800 */
[----:B------:R-:W1:Y:S01]  /*00e0*/  LDCU.64 UR4, c[0x0][0x358] ;  /* 0x00006b00ff0477ac */ /* 0x000e620008000a00 */
[----:B------:R-:W-:Y:S01]  /*00f0*/  HFMA2 R24, -RZ, RZ, 0, 0 ;  /* 0x00000000ff187431 */ /* 0x000fe200000001ff */
[----:B0-----:R-:W-:-:S13]  /*0100*/  ISETP.GE.AND P0, PT, R2, 0x1, PT ;  /* 0x000000010200780c */ /* 0x001fda0003f06270 */
[----:B-1----:R-:W-:Y:S05]  /*0110*/  @!P0 BRA `(.L_x_2) ;  /* 0x0000000400e08947 */ /* 0x002fea0003800000 */
[C---:B------:R-:W-:Y:S01]  /*0120*/  ISETP.GE.U32.AND P1, PT, R2.reuse, 0x8, PT ;  /* 0x000000080200780c */ /* 0x040fe20003f26070 */
[----:B------:R-:W-:Y:S01]  /*0130*/  IMAD R20, R19, R2, RZ ;  /* 0x0000000213147224 */ /* 0x000fe200078e02ff */
[----:B------:R-:W-:Y:S02]  /*0140*/  LOP3.LUT R27, R2, 0x7, RZ, 0xc0, !PT ;  /* 0x00000007021b7812 */ /* 0x000fe400078ec0ff */
[----:B------:R-:W-:Y:S02]  /*0150*/  MOV R24, RZ ;  /* 0x000000ff00187202 */ /* 0x000fe40000000f00 */
[----:B------:R-:W-:Y:S02]  /*0160*/  ISETP.NE.AND P0, PT, R27, RZ, PT ;  /* 0x000000ff1b00720c */ /* 0x000fe40003f05270 */
[----:B------:R-:W-:-:S05]  /*0170*/  MOV R21, RZ ;  /* 0x000000ff00157202 */ /* 0x000fca0000000f00 */
[----:B------:R-:W-:Y:S06]  /*0180*/  @!P1 BRA `(.L_x_3) ;  /* 0x0000000000c49947 */ /* 0x000fec0003800000 */
[----:B------:R-:W0:Y:S01]  /*0190*/  LDC.64 R4, c[0x0][0x380] ;  /* 0x0000e000ff047b82 */ /* 0x000e220000000a00 */
[----:B------:R-:W-:Y:S02]  /*01a0*/  LOP3.LUT R21, R2, 0x7ffffff8, RZ, 0xc0, !PT ;  /* 0x7ffffff802157812 */ /* 0x000fe400078ec0ff */
[----:B------:R-:W-:Y:S02]  /*01b0*/  MOV R24, RZ ;  /* 0x000000ff00187202 */ /* 0x000fe40000000f00 */
[----:B------:R-:W-:Y:S02]  /*01c0*/  MOV R18, R0 ;  /* 0x0000000000127202 */ /* 0x000fe40000000f00 */
[----:B------:R-:W-:Y:S01]  /*01d0*/  IADD3 R22, PT, PT, -R21, RZ, RZ ;  /* 0x000000ff15167210 */ /* 0x000fe20007ffe1ff */
[----:B0-----:R-:W-:-:S03]  /*01e0*/  IMAD.WIDE.U32 R4, R20, 0x4, R4 ;  /* 0x0000000414047825 */ /* 0x001fc600078e0004 */
[----:B------:R-:W-:-:S04]  /*01f0*/  IADD3 R6, P1, PT, R4, 0x10, RZ ;  /* 0x0000001004067810 */ /* 0x000fc80007f3e0ff */
[----:B------:R-:W-:-:S09]  /*0200*/  IADD3.X R7, PT, PT, RZ, R5, RZ, P1, !PT ;  /* 0x00000005ff077210 */ /* 0x000fd20000ffe4ff */
.L_x_4:
[----:B------:R-:W0:Y:S01]  /*0210*/  LDC.64 R16, c[0x0][0x388] ;  /* 0x0000e200ff107b82 */ /* 0x000e220000000a00 */
[----:B------:R-:W-:Y:S02]  /*0220*/  MOV R4, R6 ;  /* 0x0000000600047202 */ /* 0x000fe40000000f00 */
[----:B------:R-:W-:-:S05]  /*0230*/  MOV R5, R7 ;  /* 0x0000000700057202 */ /* 0x000fca0000000f00 */
[----:B------:R-:W2:Y:S04]  /*0240*/  LDG.E R25, desc[UR4][R4.64+-0x10] ;  /* 0xfffff00404197981 */ /* 0x000ea8000c1e1900 */
[----:B------:R-:W3:Y:S04]  /*0250*/  LDG.E R23, desc[UR4][R4.64+-0xc] ;  /* 0xfffff40404177981 */ /* 0x000ee8000c1e1900 */
[----:B------:R-:W4:Y:S04]  /*0260*/  LDG.E R29, desc[UR4][R4.64+-0x8] ;  /* 0xfffff804041d7981 */ /* 0x000f28000c1e1900 */
[----:B------:R-:W5:Y:S01]  /*0270*/  LDG.E R28, desc[UR4][R4.64+-0x4] ;  /* 0xfffffc04041c7981 */ /* 0x000f62000c1e1900 */
[----:B0-----:R-:W-:-:S05]  /*0280*/  IMAD.WIDE R16, R18, 0x4, R16 ;  /* 0x0000000412107825 */ /* 0x001fca00078e0210 */
[----:B------:R0:W2:Y:S01]  /*0290*/  LDG.E R26, desc[UR4][R16.64] ;  /* 0x00000004101a7981 */ /* 0x0000a2000c1e1900 */
[----:B------:R-:W-:-:S04]  /*02a0*/  IMAD.WIDE R14, R3, 0x4, R16 ;  /* 0x00000004030e7825 */ /* 0x000fc800078e0210 */
[C---:B------:R-:W-:Y:S02]  /*02b0*/  IMAD.WIDE R6, R3.reuse, 0x4, R14 ;  /* 0x0000000403067825 */ /* 0x040fe400078e020e */
[----:B------:R-:W3:Y:S02]  /*02c0*/  LDG.E R14, desc[UR4][R14.64] ;  /* 0x000000040e0e7981 */ /* 0x000ee4000c1e1900 */
[C---:B------:R-:W-:Y:S02]  /*02d0*/  IMAD.WIDE R10, R3.reuse, 0x4, R6 ;  /* 0x00000004030a7825 */ /* 0x040fe400078e0206 */
[----:B------:R-:W4:Y:S02]  /*02e0*/  LDG.E R6, desc[UR4][R6.64] ;  /* 0x0000000406067981 */ /* 0x000f24000c1e1900 */
[C---:B------:R-:W-:Y:S02]  /*02f0*/  IMAD.WIDE R8, R3.reuse, 0x4, R10 ;  /* 0x0000000403087825 */ /* 0x040fe400078e020a */
[----:B------:R-:W5:Y:S02]  /*0300*/  LDG.E R10, desc[UR4][R10.64] ;  /* 0x000000040a0a7981 */ /* 0x000f64000c1e1900 */
[----:B------:R-:W-:-:S02]  /*0310*/  IMAD.WIDE R12, R3, 0x4, R8 ;  /* 0x00000004030c7825 */ /* 0x000fc400078e0208 */
[----:B------:R-:W5:Y:S04]  /*0320*/  LDG.E R7, desc[UR4][R4.64] ;  /* 0x0000000404077981 */ /* 0x000f68000c1e1900 */
[----:B------:R-:W5:Y:S01]  /*0330*/  LDG.E R8, desc[UR4][R8.64] ;  /* 0x0000000408087981 */ /* 0x000f62000c1e1900 */
[----:B0-----:R-:W-:-:S03]  /*0340*/  IMAD.WIDE R16, R3, 0x4, R12 ;  /* 0x0000000403107825 */ /* 0x001fc600078e020c */
[----:B------:R-:W5:Y:S04]  /*0350*/  LDG.E R12, desc[UR4][R12.64] ;  /* 0x000000040c0c7981 */ /* 0x000f68000c1e1900 */
[----:B------:R-:W5:Y:S04]  /*0360*/  LDG.E R15, desc[UR4][R16.64] ;  /* 0x00000004100f7981 */ /* 0x000f68000c1e1900 */
[----:B------:R-:W5:Y:S04]  /*0370*/  LDG.E R9, desc[UR4][R4.64+0x4] ;  /* 0x0000040404097981 */ /* 0x000f68000c1e1900 */
[----:B------:R-:W5:Y:S01]  /*0380*/  LDG.E R11, desc[UR4][R4.64+0xc] ;  /* 0x00000c04040b7981 */ /* 0x000f62000c1e1900 */
[----:B--2---:R-:W-:Y:S01]  /*0390*/  FFMA R26, R25, R26, R24 ;  /* 0x0000001a191a7223 */ /* 0x004fe20000000018 */
[----:B------:R-:W-:-:S02]  /*03a0*/  IMAD.WIDE R24, R3, 0x4, R16 ;  /* 0x0000000403187825 */ /* 0x000fc400078e0210 */
[----:B------:R-:W2:Y:S04]  /*03b0*/  LDG.E R16, desc[UR4][R4.64+0x8] ;  /* 0x0000080404107981 */ /* 0x000ea8000c1e1900 */
[----:B------:R-:W2:Y:S01]  /*03c0*/  LDG.E R24, desc[UR4][R24.64] ;  /* 0x0000000418187981 */ /* 0x000ea2000c1e1900 */
[----:B---3--:R-:W-:Y:S01]  /*03d0*/  FFMA R14, R23, R14, R26 ;  /* 0x0000000e170e7223 */ /* 0x008fe2000000001a */
[----:B------:R-:W-:-:S03]  /*03e0*/  IADD3 R22, PT, PT, R22, 0x8, RZ ;  /* 0x0000000816167810 */ /* 0x000fc60007ffe0ff */
[----:B----4-:R-:W-:Y:S01]  /*03f0*/  FFMA R29, R29, R6, R14 ;  /* 0x000000061d1d7223 */ /* 0x010fe2000000000e */
[----:B------:R-:W-:-:S03]  /*0400*/  ISETP.NE.AND P1, PT, R22, RZ, PT ;  /* 0x000000ff1600720c */ /* 0x000fc60003f25270 */
[----:B-----5:R-:W-:Y:S01]  /*0410*/  FFMA R10, R28, R10, R29 ;  /* 0x0000000a1c0a7223 */ /* 0x020fe2000000001d */
[----:B------:R-:W-:-:S03]  /*0420*/  IADD3 R6, P2, PT, R4, 0x20, RZ ;  /* 0x0000002004067810 */ /* 0x000fc60007f5e0ff */
[----:B------:R-:W-:Y:S01]  /*0430*/  FFMA R8, R7, R8, R10 ;  /* 0x0000000807087223 */ /* 0x000fe2000000000a */
[----:B------:R-:W-:Y:S02]  /*0440*/  IADD3.X R7, PT, PT, RZ, R5, RZ, P2, !PT ;  /* 0x00000005ff077210 */ /* 0x000fe400017fe4ff */
[----:B------:R-:W-:Y:S01]  /*0450*/  LEA R18, R3, R18, 0x3 ;  /* 0x0000001203127211 */ /* 0x000fe200078e18ff */
[----:B------:R-:W-:-:S04]  /*0460*/  FFMA R9, R9, R12, R8 ;  /* 0x0000000c09097223 */ /* 0x000fc80000000008 */
[----:B--2---:R-:W-:-:S04]  /*0470*/  FFMA R16, R16, R15, R9 ;  /* 0x0000000f10107223 */ /* 0x004fc80000000009 */
[----:B------:R-:W-:Y:S01]  /*0480*/  FFMA R24, R11, R24, R16 ;  /* 0x000000180b187223 */ /* 0x000fe20000000010 */
[----:B------:R-:W-:Y:S06]  /*0490*/  @P1 BRA `(.L_x_4) ;  /* 0xfffffffc005c1947 */ /* 0x000fec000383ffff */
.L_x_3:
[----:B------:R-:W-:Y:S05]  /*04a0*/  @!P0 BRA `(.L_x_2) ;  /* 0x0000000000fc8947 */ /* 0x000fea0003800000 */
[----:B------:R-:W-:Y:S02]  /*04b0*/  ISETP.GE.U32.AND P1, PT, R27, 0x4, PT ;  /* 0x000000041b00780c */ /* 0x000fe40003f26070 */
[----:B------:R-:W-:-:S04]  /*04c0*/  LOP3.LUT R16, R2, 0x3, RZ, 0xc0, !PT ;  /* 0x0000000302107812 */ /* 0x000fc800078ec0ff */
[----:B------:R-:W-:-:S07]  /*04d0*/  ISETP.NE.AND P0, PT, R16, RZ, PT ;  /* 0x000000ff1000720c */ /* 0x000fce0003f05270 */
[----:B------:R-:W-:Y:S06]  /*04e0*/  @!P1 BRA `(.L_x_5) ;  /* 0x00000000006c9947 */ /* 0x000fec0003800000 */
[----:B------:R-:W0:Y:S01]  /*04f0*/  LDC.64 R6, c[0x0][0x388] ;  /* 0x0000e200ff067b82 */ /* 0x000e220000000a00 */
[----:B------:R-:W1:Y:S01]  /*0500*/  LDCU.64 UR6, c[0x0][0x380] ;  /* 0x00007000ff0677ac */ /* 0x000e620008000a00 */
[----:B------:R-:W-:Y:S01]  /*0510*/  IMAD R9, R21, R3, R0 ;  /* 0x0000000315097224 */ /* 0x000fe200078e0200 */
[CC--:B------:R-:W-:Y:S02]  /*0520*/  IADD3 R5, PT, PT, R20.reuse, R21.reuse, RZ ;  /* 0x0000001514057210 */ /* 0x0c0fe40007ffe0ff */
[----:B------:R-:W-:-:S03]  /*0530*/  IADD3 R10, P1, PT, R20, R21, RZ ;  /* 0x00000015140a7210 */ /* 0x000fc60007f3e0ff */
[----:B------:R-:W2:Y:S01]  /*0540*/  LDC.64 R14, c[0x0][0x380] ;  /* 0x0000e000ff0e7b82 */ /* 0x000ea20000000a00 */
[----:B0-----:R-:W-:-:S04]  /*0550*/  IMAD.WIDE R6, R9, 0x4, R6 ;  /* 0x0000000409067825 */ /* 0x001fc800078e0206 */
[----:B------:R-:W-:Y:S02]  /*0560*/  IMAD.WIDE R8, R3, 0x4, R6 ;  /* 0x0000000403087825 */ /* 0x000fe400078e0206 */
[----:B------:R-:W3:Y:S02]  /*0570*/  LDG.E R6, desc[UR4][R6.64] ;  /* 0x0000000406067981 */ /* 0x000ee4000c1e1900 */
[----:B--2---:R-:W-:Y:S01]  /*0580*/  IMAD.WIDE.U32 R14, R5, 0x4, R14 ;  /* 0x00000004050e7825 */ /* 0x004fe200078e000e */
[----:B------:R-:W-:Y:S02]  /*0590*/  IADD3.X R5, PT, PT, RZ, RZ, RZ, P1, !PT ;  /* 0x000000ffff057210 */ /* 0x000fe40000ffe4ff */
[----:B-1----:R-:W-:-:S03]  /*05a0*/  LEA R4, P1, R10, UR6, 0x2 ;  /* 0x000000060a047c11 */ /* 0x002fc6000f8210ff */
[----:B------:R-:W3:Y:S01]  /*05b0*/  LDG.E R15, desc[UR4][R14.64] ;  /* 0x000000040e0f7981 */ /* 0x000ee2000c1e1900 */
[----:B------:R-:W-:Y:S01]  /*05c0*/  LEA.HI.X R5, R10, UR7, R5, 0x2, P1 ;  /* 0x000000070a057c11 */ /* 0x000fe200088f1405 */
[C---:B------:R-:W-:Y:S02]  /*05d0*/  IMAD.WIDE R10, R3.reuse, 0x4, R8 ;  /* 0x00000004030a7825 */ /* 0x040fe400078e0208 */
[----:B------:R-:W2:Y:S04]  /*05e0*/  LDG.E R8, desc[UR4][R8.64] ;  /* 0x0000000408087981 */ /* 0x000ea8000c1e1900 */
[----:B------:R-:W2:Y:S01]  /*05f0*/  LDG.E R17, desc[UR4][R4.64+0x4] ;  /* 0x0000040404117981 */ /* 0x000ea2000c1e1900 */
[----:B------:R-:W-:-:S03]  /*0600*/  IMAD.WIDE R12, R3, 0x4, R10 ;  /* 0x00000004030c7825 */ /* 0x000fc600078e020a */
[----:B------:R-:W4:Y:S04]  /*0610*/  LDG.E R22, desc[UR4][R10.64] ;  /* 0x000000040a167981 */ /* 0x000f28000c1e1900 */
[----:B------:R-:W4:Y:S04]  /*0620*/  LDG.E R18, desc[UR4][R4.64+0x8] ;  /* 0x0000080404127981 */ /* 0x000f28000c1e1900 */
[----:B------:R-:W5:Y:S04]  /*0630*/  LDG.E R26, desc[UR4][R4.64+0xc] ;  /* 0x00000c04041a7981 */ /* 0x000f68000c1e1900 */
[----:B------:R-:W5:Y:S01]  /*0640*/  LDG.E R12, desc[UR4][R12.64] ;  /* 0x000000040c0c7981 */ /* 0x000f62000c1e1900 */
[----:B------:R-:W-:Y:S01]  /*0650*/  IADD3 R21, PT, PT, R21, 0x4, RZ ;  /* 0x0000000415157810 */ /* 0x000fe20007ffe0ff */
[----:B---3--:R-:W-:-:S04]  /*0660*/  FFMA R24, R15, R6, R24 ;  /* 0x000000060f187223 */ /* 0x008fc80000000018 */
[----:B--2---:R-:W-:-:S04]  /*0670*/  FFMA R17, R17, R8, R24 ;  /* 0x0000000811117223 */ /* 0x004fc80000000018 */
[----:B----4-:R-:W-:-:S04]  /*0680*/  FFMA R17, R18, R22, R17 ;  /* 0x0000001612117223 */ /* 0x010fc80000000011 */
[----:B-----5:R-:W-:-:S07]  /*0690*/  FFMA R24, R26, R12, R17 ;  /* 0x0000000c1a187223 */ /* 0x020fce0000000011 */
.L_x_5:
[----:B------:R-:W-:Y:S05]  /*06a0*/  @!P0 BRA `(.L_x_2) ;  /* 0x00000000007c8947 */ /* 0x000fea0003800000 */
[----:B------:R-:W-:Y:S01]  /*06b0*/  ISETP.NE.AND P1, PT, R16, 0x1, PT ;  /* 0x000000011000780c */ /* 0x000fe20003f25270 */
[----:B------:R-:W0:Y:S01]  /*06c0*/  LDC.64 R12, c[0x0][0x380] ;  /* 0x0000e000ff0c7b82 */ /* 0x000e220000000a00 */
[----:B------:R-:W-:-:S04]  /*06d0*/  LOP3.LUT R2, R2, 0x1, RZ, 0xc0, !PT ;  /* 0x0000000102027812 */ /* 0x000fc800078ec0ff */
[----:B------:R-:W-:-:S03]  /*06e0*/  ISETP.NE.U32.AND P0, PT, R2, 0x1, PT ;  /* 0x000000010200780c */ /* 0x000fc60003f05070 */
[----:B------:R-:W1:Y:S04]  /*06f0*/  LDC.64 R10, c[0x0][0x388] ;  /* 0x0000e200ff0a7b82 */ /* 0x000e680000000a00 */
[CC--:B------:R-:W-:Y:S02]  /*0700*/  @P1 IADD3 R15, PT, PT, R20.reuse, R21.reuse, RZ ;  /* 0x00000015140f1210 */ /* 0x0c0fe40007ffe0ff */
[----:B------:R-:W-:Y:S02]  /*0710*/  @P1 IADD3 R2, P2, PT, R20, R21, RZ ;  /* 0x0000001514021210 */ /* 0x000fe40007f5e0ff */
[----:B------:R-:W2:Y:S02]  /*0720*/  @P1 LDC.64 R4, c[0x0][0x380] ;  /* 0x0000e000ff041b82 */ /* 0x000ea40000000a00 */
[----:B------:R-:W-:-:S06]  /*0730*/  @P1 IADD3.X R14, PT, PT, RZ, RZ, RZ, P2, !PT ;  /* 0x000000ffff0e1210 */ /* 0x000fcc00017fe4ff */
[----:B------:R-:W3:Y:S01]  /*0740*/  LDC.64 R6, c[0x0][0x380] ;  /* 0x0000e000ff067b82 */ /* 0x000ee20000000a00 */
[----:B0-----:R-:W-:-:S04]  /*0750*/  @P1 IMAD.WIDE.U32 R12, R15, 0x4, R12 ;  /* 0x000000040f0c1825 */ /* 0x001fc800078e000c */
[C---:B------:R-:W-:Y:S01]  /*0760*/  @P1 IMAD R15, R21.reuse, R3, R0 ;  /* 0x00000003150f1224 */ /* 0x040fe200078e0200 */
[----:B------:R-:W-:Y:S01]  /*0770*/  @P1 IADD3 R21, PT, PT, R21, 0x2, RZ ;  /* 0x0000000215151810 */ /* 0x000fe20007ffe0ff */
[----:B------:R-:W4:Y:S01]  /*0780*/  @P1 LDG.E R13, desc[UR4][R12.64] ;  /* 0x000000040c0d1981 */ /* 0x000f22000c1e1900 */
[----:B------:R-:W0:Y:S01]  /*0790*/  LDC.64 R8, c[0x0][0x388] ;  /* 0x0000e200ff087b82 */ /* 0x000e220000000a00 */
[----:B-1----:R-:W-:Y:S01]  /*07a0*/  @P1 IMAD.WIDE R10, R15, 0x4, R10 ;  /* 0x000000040f0a1825 */ /* 0x002fe200078e020a */
[----:B------:R-:W-:Y:S02]  /*07b0*/  @!P0 IADD3 R17, PT, PT, R20, R21, RZ ;  /* 0x0000001514118210 */ /* 0x000fe40007ffe0ff */
[----:B--2---:R-:W-:Y:S01]  /*07c0*/  @P1 LEA R4, P2, R2, R4, 0x2 ;  /* 0x0000000402041211 */ /* 0x004fe200078410ff */
[----:B------:R-:W-:-:S03]  /*07d0*/  @!P0 IMAD R21, R21, R3, R0 ;  /* 0x0000000315158224 */ /* 0x000fc600078e0200 */
[----:B------:R-:W-:Y:S01]  /*07e0*/  @P1 LEA.HI.X R5, R2, R5, R14, 0x2, P2 ;  /* 0x0000000502051211 */ /* 0x000fe200010f140e */
[----:B------:R-:W-:Y:S01]  /*07f0*/  @P1 IMAD.WIDE R14, R3, 0x4, R10 ;  /* 0x00000004030e1825 */ /* 0x000fe200078e020a */
[----:B------:R-:W4:Y:S03]  /*0800*/  @P1 LDG.E R2, desc[UR4][R10.64] ;  /* 0x000000040a021981 */ /* 0x000f26000c1e1900 */
[----:B---3--:R-:W-:Y:S01]  /*0810*/  @!P0 IMAD.WIDE.U32 R6, R17, 0x4, R6 ;  /* 0x0000000411068825 */ /* 0x008fe200078e0006 */
[----:B------:R-:W2:Y:S04]  /*0820*/  @P1 LDG.E R5, desc[UR4][R4.64+0x4] ;  /* 0x0000040404051981 */ /* 0x000ea8000c1e1900 */
[----:B------:R-:W2:Y:S01]  /*0830*/  @P1 LDG.E R14, desc[UR4][R14.64] ;  /* 0x000000040e0e1981 */ /* 0x000ea2000c1e1900 */
[----:B0-----:R-:W-:-:S03]  /*0840*/  @!P0 IMAD.WIDE R8, R21, 0x4, R8 ;  /* 0x0000000415088825 */ /* 0x001fc600078e0208 */
[----:B------:R-:W3:Y:S04]  /*0850*/  @!P0 LDG.E R7, desc[UR4][R6.64] ;  /* 0x0000000406078981 */ /* 0x000ee8000c1e1900 */
[----:B------:R-:W3:Y:S01]  /*0860*/  @!P0 LDG.E R8, desc[UR4][R8.64] ;  /* 0x0000000408088981 */ /* 0x000ee2000c1e1900 */
[----:B----4-:R-:W-:-:S04]  /*0870*/  @P1 FFMA R2, R13, R2, R24 ;  /* 0x000000020d021223 */ /* 0x010fc80000000018 */
[----:B--2---:R-:W-:-:S04]  /*0880*/  @P1 FFMA R24, R5, R14, R2 ;  /* 0x0000000e05181223 */ /* 0x004fc80000000002 */
[----:B---3--:R-:W-:-:S07]  /*0890*/  @!P0 FFMA R24, R7, R8, R24 ;  /* 0x0000000807188223 */ /* 0x008fce0000000018 */
.L_x_2:
[----:B------:R-:W0:Y:S01]  /*08a0*/  LDC.64 R4, c[0x0][0x390] ;  /* 0x0000e400ff047b82 */ /* 0x000e220000000a00 */
[----:B------:R-:W-:Y:S01]  /*08b0*/  IMAD R3, R19, R3, R0 ;  /* 0x0000000313037224 */ /* 0x000fe200078e0200 */
[----:B------:R-:W1:Y:S01]  /*08c0*/  LDCU UR6, c[0x0][0x3a8] ;  /* 0x00007500ff0677ac */ /* 0x000e620008000800 */
[----:B------:R-:W2:Y:S02]  /*08d0*/  LDCU UR7, c[0x0][0x3a4] ;  /* 0x00007480ff0777ac */ /* 0x000ea40008000800 */
[----:B0-----:R-:W-:-:S05]  /*08e0*/  IMAD.WIDE R2, R3, 0x4, R4 ;  /* 0x0000000403027825 */ /* 0x001fca00078e0204 */
[----:B------:R-:W1:Y:S02]  /*08f0*/  LDG.E R0, desc[UR4][R2.64] ;  /* 0x0000000402007981 */ /* 0x000e64000c1e1900 */
[----:B-1----:R-:W-:-:S04]  /*0900*/  FMUL R5, R0, UR6 ;  /* 0x0000000600057c20 */ /* 0x002fc80008400000 */
[----:B--2---:R-:W-:-:S05]  /*0910*/  FFMA R5, R24, UR7, R5 ;  /* 0x0000000718057c23 */ /* 0x004fca0008000005 */
[----:B------:R-:W-:Y:S01]  /*0920*/  STG.E desc[UR4][R2.64], R5 ;  /* 0x0000000502007986 */ /* 0x000fe2000c101904 */
[----:B------:R-:W-:Y:S05]  /*0930*/  EXIT ;  /* 0x000000000000794d */ /* 0x000fea0003800000 */
.L_x_6:
        /* <DEDUP_REMOVED lines=12> */
.L_x_43:


//--------------------- .text._Z19batchedMatmulKernelPKfS0_Pfiiii --------------------------
	.section	.text._Z19batchedMatmulKernelPKfS0_Pfiiii,"ax",@progbits
	.align	128
        .global         _Z19batchedMatmulKernelPKfS0_Pfiiii
        .type           _Z19batchedMatmulKernelPKfS0_Pfiiii,@function
        .size           _Z19batchedMatmulKernelPKfS0_Pfiiii,(.L_x_44 - _Z19batchedMatmulKernelPKfS0_Pfiiii)
        .other          _Z19batchedMatmulKernelPKfS0_Pfiiii,@"STO_CUDA_ENTRY STV_DEFAULT"
_Z19batchedMatmulKernelPKfS0_Pfiiii:
.text._Z19batchedMatmulKernelPKfS0_Pfiiii:
[----:B------:R-:W-:Y:S01]  /*0000*/  LDC R1, c[0x0][0x37c] ;  /* 0x0000df00ff017b82 */ /* 0x000fe20000000800 */
[----:B------:R-:W0:Y:S07]  /*0010*/  S2R R3, SR_TID.Y ;  /* 0x0000000000037919 */ /* 0x000e2e0000002200 */
[----:B------:R-:W0:Y:S01]  /*0020*/  S2UR UR6, SR_CTAID.Y ;  /* 0x00000000000679c3 */ /* 0x000e220000002600 */
[----:B------:R-:W1:Y:S07]  /*0030*/  S2R R11, SR_TID.X ;  /* 0x00000000000b7919 */ /* 0x000e6e0000002100 */
[----:B------:R-:W0:Y:S01]  /*0040*/  LDC R2, c[0x0][0x364] ;  /* 0x0000d900ff027b82 */ /* 0x000e220000000800 */
[----:B------:R-:W2:Y:S07]  /*0050*/  LDCU UR4, c[0x0][0x360] ;  /* 0x00006c00ff0477ac */ /* 0x000eae0008000800 */
[----:B------:R-:W2:Y:S08]  /*0060*/  S2UR UR5, SR_CTAID.X ;  /* 0x00000000000579c3 */ /* 0x000eb00000002500 */
[----:B------:R-:W3:Y:S08]  /*0070*/  LDC.64 R4, c[0x0][0x398] ;  /* 0x0000e600ff047b82 */ /* 0x000ef00000000a00 */
[----:B------:R-:W4:Y:S01]  /*0080*/  S2UR UR8, SR_CTAID.Z ;  /* 0x00000000000879c3 */ /* 0x000f220000002700 */
[----:B0-----:R-:W-:-:S07]  /*0090*/  IMAD R2, R2, UR6, R3 ;  /* 0x0000000602027c24 */ /* 0x001fce000f8e0203 */
[----:B------:R-:W0:Y:S01]  /*00a0*/  LDC R0, c[0x0][0x3a0] ;  /* 0x0000e800ff007b82 */ /* 0x000e220000000800 */
[----:B--2---:R-:W-:-:S06]  /*00b0*/  UIMAD UR5, UR5, UR4, URZ ;  /* 0x00000004050572a4 */ /* 0x004fcc000f8e02ff */
[----:B-1----:R-:W-:Y:S01]  /*00c0*/  VIADD R3, R11, UR5 ;  /* 0x000000050b037c36 */ /* 0x002fe20008000000 */
[----:B---3--:R-:W-:-:S04]  /*00d0*/  ISETP.GE.AND P0, PT, R2, R5, PT ;  /* 0x000000050200720c */ /* 0x008fc80003f06270 */
[----:B----4-:R-:W-:-:S04]  /*00e0*/  ISETP.LE.OR P0, PT, R4, UR8, P0 ;  /* 0x0000000804007c0c */ /* 0x010fc80008703670 */
[----:B0-----:R-:W-:-:S13]  /*00f0*/  ISETP.GE.OR P0, PT, R3, R0, P0 ;  /* 0x000000000300720c */ /* 0x001fda0000706670 */
[----:B------:R-:W-:Y:S05]  /*0100*/  @P0 EXIT ;  /* 0x000000000000094d */ /* 0x000fea0003800000 */
[----:B------:R-:W0:Y:S01]  /*0110*/  LDCU UR6, c[0x0][0x3a4] ;  /* 0x00007480ff0677ac */ /* 0x000e220008000800 */
[----:B------:R-:W-:Y:S02]  /*0120*/  IMAD R5, R5, UR8, RZ ;  /* 0x0000000805057c24 */ /* 0x000fe4000f8e02ff */
[----:B------:R-:W-:Y:S01]  /*0130*/  IMAD.MOV.U32 R16, RZ, RZ, RZ ;  /* 0x000000ffff107224 */ /* 0x000fe200078e00ff */
[----:B------:R-:W1:Y:S01]  /*0140*/  LDCU.64 UR10, c[0x0][0x358] ;  /* 0x00006b00ff0a77ac */ /* 0x000e620008000a00 */
[----:B------:R-:W-:Y:S01]  /*0150*/  IMAD R4, R5, R0, RZ ;  /* 0x0000000005047224 */ /* 0x000fe200078e02ff */
[----:B0-----:R-:W-:-:S09]  /*0160*/  UISETP.GE.AND UP0, UPT, UR6, 0x1, UPT ;  /* 0x000000010600788c */ /* 0x001fd2000bf06270 */
[----:B-1----:R-:W-:Y:S05]  /*0170*/  BRA.U !UP0, `(.L_x_7) ;  /* 0x0000000d08147547 */ /* 0x002fea000b800000 */
[----:B------:R-:W-:Y:S01]  /*0180*/  UISETP.GE.U32.AND UP0, UPT, UR6, 0x8, UPT ;  /* 0x000000080600788c */ /* 0x000fe2000bf06070 */
[----:B------:R-:W-:Y:S01]  /*0190*/  IMAD R8, R0, UR8, RZ ;  /* 0x0000000800087c24 */ /* 0x000fe2000f8e02ff */
[----:B------:R-:W-:Y:S01]  /*01a0*/  UMOV UR4, URZ ;  /* 0x000000ff00047c82 */ /* 0x000fe20008000000 */
[----:B------:R-:W-:Y:S02]  /*01b0*/  IMAD R6, R5, UR6, RZ ;  /* 0x0000000605067c24 */ /* 0x000fe4000f8e02ff */
[----:B------:R-:W-:Y:S02]  /*01c0*/  IMAD R8, R8, UR6, RZ ;  /* 0x0000000608087c24 */ /* 0x000fe4000f8e02ff */
[----:B------:R-:W-:Y:S01]  /*01d0*/  IMAD R7, R2, UR6, RZ ;  /* 0x0000000602077c24 */ /* 0x000fe2000f8e02ff */
[----:B------:R-:W-:Y:S01]  /*01e0*/  SHF.R.S32.HI R9, RZ, 0x1f, R6 ;  /* 0x0000001fff097819 */ /* 0x000fe20000011406 */
[----:B------:R-:W-:Y:S01]  /*01f0*/  IMAD.MOV.U32 R16, RZ, RZ, RZ ;  /* 0x000000ffff107224 */ /* 0x000fe200078e00ff */
[----:B------:R-:W-:Y:S01]  /*0200*/  SHF.R.S32.HI R10, RZ, 0x1f, R8 ;  /* 0x0000001fff0a7819 */ /* 0x000fe20000011408 */
[----:B------:R-:W-:Y:S06]  /*0210*/  BRA.U !UP0, `(.L_x_8) ;  /* 0x0000000508687547 */ /* 0x000fec000b800000 */
[----:B------:R-:W0:Y:S01]  /*0220*/  LDCU.64 UR12, c[0x0][0x380] ;  /* 0x00007000ff0c77ac */ /* 0x000e220008000a00 */
[----:B------:R-:W-:Y:S01]  /*0230*/  IADD3 R22, P0, PT, R6, R7, RZ ;  /* 0x0000000706167210 */ /* 0x000fe20007f1e0ff */
[C---:B------:R-:W-:Y:S01]  /*0240*/  IMAD R21, R0.reuse, 0x3, R3 ;  /* 0x0000000300157824 */ /* 0x040fe200078e0203 */
[C---:B------:R-:W-:Y:S01]  /*0250*/  IADD3 R5, PT, PT, R0.reuse, UR5, R11 ;  /* 0x0000000500057c10 */ /* 0x040fe2000fffe00b */
[----:B------:R-:W-:Y:S01]  /*0260*/  ULOP3.LUT UR4, UR6, 0x7ffffff8, URZ, 0xc0, !UPT ;  /* 0x7ffffff806047892 */ /* 0x000fe2000f8ec0ff */
[C---:B------:R-:W-:Y:S02]  /*0270*/  IMAD R11, R0.reuse, 0x2, R3 ;  /* 0x00000002000b7824 */ /* 0x040fe400078e0203 */
[----:B------:R-:W-:Y:S01]  /*0280*/  IMAD.X R13, RZ, RZ, R9, P0 ;  /* 0x000000ffff0d7224 */ /* 0x000fe200000e0609 */
[----:B------:R-:W-:Y:S01]  /*0290*/  UIADD3 UR7, UPT, UPT, -UR4, URZ, URZ ;  /* 0x000000ff04077290 */ /* 0x000fe2000fffe1ff */
[C-C-:B------:R-:W-:Y:S02]  /*02a0*/  IMAD R23, R0.reuse, 0x4, R3.reuse ;  /* 0x0000000400177824 */ /* 0x140fe400078e0203 */
[----:B------:R-:W-:-:S02]  /*02b0*/  IMAD R25, R0, 0x5, R3 ;  /* 0x0000000500197824 */ /* 0x000fc400078e0203 */
[C-C-:B------:R-:W-:Y:S02]  /*02c0*/  IMAD R27, R0.reuse, 0x6, R3.reuse ;  /* 0x00000006001b7824 */ /* 0x140fe400078e0203 */
[--C-:B------:R-:W-:Y:S02]  /*02d0*/  IMAD R29, R0, 0x7, R3.reuse ;  /* 0x00000007001d7824 */ /* 0x100fe400078e0203 */
[----:B------:R-:W-:Y:S01]  /*02e0*/  IMAD.MOV.U32 R16, RZ, RZ, RZ ;  /* 0x000000ffff107224 */ /* 0x000fe200078e00ff */
[----:B0-----:R-:W-:Y:S01]  /*02f0*/  LEA R17, P0, R22, UR12, 0x2 ;  /* 0x0000000c16117c11 */ /* 0x001fe2000f8010ff */
[----:B------:R-:W-:-:S03]  /*0300*/  IMAD.MOV.U32 R20, RZ, RZ, R3 ;  /* 0x000000ffff147224 */ /* 0x000fc600078e0003 */
[----:B------:R-:W-:Y:S01]  /*0310*/  LEA.HI.X R22, R22, UR13, R13, 0x2, P0 ;  /* 0x0000000d16167c11 */ /* 0x000fe200080f140d */
[----:B------:R-:W0:Y:S01]  /*0320*/  LDCU.64 UR12, c[0x0][0x388] ;  /* 0x00007100ff0c77ac */ /* 0x000e220008000a00 */
[----:B------:R-:W-:-:S05]  /*0330*/  IADD3 R17, P0, PT, R17, 0x10, RZ ;  /* 0x0000001011117810 */ /* 0x000fca0007f1e0ff */
[----:B------:R-:W-:-:S08]  /*0340*/  IMAD.X R22, RZ, RZ, R22, P0 ;  /* 0x000000ffff167224 */ /* 0x000fd000000e0616 */
.L_x_9:
[C---:B------:R-:W-:Y:S02]  /*0350*/  IADD3 R13, P0, PT, R8.reuse, R20, RZ ;  /* 0x00000014080d7210 */ /* 0x040fe40007f1e0ff */
[----:B------:R-:W-:Y:S02]  /*0360*/  IADD3 R12, P1, PT, R8, R5, RZ ;  /* 0x00000005080c7210 */ /* 0x000fe40007f3e0ff */
[----:B------:R-:W-:Y:S02]  /*0370*/  LEA.HI.X.SX32 R14, R20, R10, 0x1, P0 ;  /* 0x0000000a140e7211 */ /* 0x000fe400000f0eff */
[----:B0-----:R-:W-:-:S04]  /*0380*/  LEA R18, P0, R13, UR12, 0x2 ;  /* 0x0000000c0d127c11 */ /* 0x001fc8000f8010ff */
[----:B------:R-:W-:Y:S02]  /*0390*/  LEA.HI.X R19, R13, UR13, R14, 0x2, P0 ;  /* 0x0000000d0d137c11 */ /* 0x000fe400080f140e */
[----:B------:R-:W-:Y:S02]  /*03a0*/  LEA.HI.X.SX32 R13, R5, R10, 0x1, P1 ;  /* 0x0000000a050d7211 */ /* 0x000fe400008f0eff */
[C---:B------:R-:W-:Y:S01]  /*03b0*/  LEA R14, P0, R12.reuse, UR12, 0x2 ;  /* 0x0000000c0c0e7c11 */ /* 0x040fe2000f8010ff */
[----:B------:R0:W2:Y:S03]  /*03c0*/  LDG.E R18, desc[UR10][R18.64] ;  /* 0x0000000a12127981 */ /* 0x0000a6000c1e1900 */
[----:B------:R-:W-:Y:S01]  /*03d0*/  LEA.HI.X R15, R12, UR13, R13, 0x2, P0 ;  /* 0x0000000d0c0f7c11 */ /* 0x000fe200080f140d */
[----:B------:R-:W-:Y:S02]  /*03e0*/  IMAD.MOV.U32 R12, RZ, RZ, R17 ;  /* 0x000000ffff0c7224 */ /* 0x000fe400078e0011 */
[----:B------:R-:W-:-:S02]  /*03f0*/  IMAD.MOV.U32 R13, RZ, RZ, R22 ;  /* 0x000000ffff0d7224 */ /* 0x000fc400078e0016 */
[----:B------:R-:W3:Y:S04]  /*0400*/  LDG.E R14, desc[UR10][R14.64] ;  /* 0x0000000a0e0e7981 */ /* 0x000ee8000c1e1900 */
[----:B------:R-:W2:Y:S04]  /*0410*/  LDG.E R17, desc[UR10][R12.64+-0x10] ;  /* 0xfffff00a0c117981 */ /* 0x000ea8000c1e1900 */
[----:B------:R-:W3:Y:S01]  /*0420*/  LDG.E R22, desc[UR10][R12.64+-0xc] ;  /* 0xfffff40a0c167981 */ /* 0x000ee2000c1e1900 */
[C---:B------:R-:W-:Y:S02]  /*0430*/  IADD3 R26, P0, PT, R8.reuse, R11, RZ ;  /* 0x0000000b081a7210 */ /* 0x040fe40007f1e0ff */
[----:B------:R-:W-:Y:S01]  /*0440*/  IADD3 R24, P1, PT, R8, R21, RZ ;  /* 0x0000001508187210 */ /* 0x000fe20007f3e0ff */
[----:B------:R-:W4:Y:S01]  /*0450*/  LDG.E R15, desc[UR10][R12.64+-0x8] ;  /* 0xfffff80a0c0f7981 */ /* 0x000f22000c1e1900 */
[----:B------:R-:W-:-:S02]  /*0460*/  LEA.HI.X.SX32 R28, R11, R10, 0x1, P0 ;  /* 0x0000000a0b1c7211 */ /* 0x000fc400000f0eff */
[----:B0-----:R-:W-:Y:S01]  /*0470*/  LEA.HI.X.SX32 R19, R21, R10, 0x1, P1 ;  /* 0x0000000a15137211 */ /* 0x001fe200008f0eff */
[----:B--2---:R-:W-:Y:S01]  /*0480*/  FFMA R17, R17, R18, R16 ;  /* 0x0000001211117223 */ /* 0x004fe20000000010 */
[----:B------:R-:W-:-:S03]  /*0490*/  LEA R16, P0, R26, UR12, 0x2 ;  /* 0x0000000c1a107c11 */ /* 0x000fc6000f8010ff */
[----:B---3--:R-:W-:Y:S01]  /*04a0*/  FFMA R22, R22, R14, R17 ;  /* 0x0000000e16167223 */ /* 0x008fe20000000011 */
[----:B------:R-:W-:Y:S01]  /*04b0*/  LEA.HI.X R17, R26, UR13, R28, 0x2, P0 ;  /* 0x0000000d1a117c11 */ /* 0x000fe200080f141c */
[----:B------:R-:W2:Y:S01]  /*04c0*/  LDG.E R14, desc[UR10][R12.64+-0x4] ;  /* 0xfffffc0a0c0e7981 */ /* 0x000ea2000c1e1900 */
[----:B------:R-:W-:-:S03]  /*04d0*/  LEA R18, P0, R24, UR12, 0x2 ;  /* 0x0000000c18127c11 */ /* 0x000fc6000f8010ff */
[----:B------:R0:W4:Y:S01]  /*04e0*/  LDG.E R16, desc[UR10][R16.64] ;  /* 0x0000000a10107981 */ /* 0x000122000c1e1900 */
[----:B------:R-:W-:-:S06]  /*04f0*/  LEA.HI.X R19, R24, UR13, R19, 0x2, P0 ;  /* 0x0000000d18137c11 */ /* 0x000fcc00080f1413 */
[----:B------:R-:W2:Y:S01]  /*0500*/  LDG.E R19, desc[UR10][R18.64] ;  /* 0x0000000a12137981 */ /* 0x000ea2000c1e1900 */
[----:B------:R-:W-:-:S04]  /*0510*/  IADD3 R24, P1, PT, R8, R25, RZ ;  /* 0x0000001908187210 */ /* 0x000fc80007f3e0ff */
[----:B0-----:R-:W-:Y:S01]  /*0520*/  LEA.HI.X.SX32 R17, R25, R10, 0x1, P1 ;  /* 0x0000000a19117211 */ /* 0x001fe200008f0eff */
[----:B------:R-:W3:Y:S01]  /*0530*/  LDG.E R18, desc[UR10][R12.64+0x4] ;  /* 0x0000040a0c127981 */ /* 0x000ee2000c1e1900 */
[----:B----4-:R-:W-:Y:S01]  /*0540*/  FFMA R22, R15, R16, R22 ;  /* 0x000000100f167223 */ /* 0x010fe20000000016 */
[----:B------:R-:W-:-:S04]  /*0550*/  IADD3 R15, P0, PT, R8, R23, RZ ;  /* 0x00000017080f7210 */ /* 0x000fc80007f1e0ff */
[----:B------:R-:W-:Y:S01]  /*0560*/  LEA.HI.X.SX32 R26, R23, R10, 0x1, P0 ;  /* 0x0000000a171a7211 */ /* 0x000fe200000f0eff */
[----:B--2---:R-:W-:Y:S01]  /*0570*/  FFMA R22, R14, R19, R22 ;  /* 0x000000130e167223 */ /* 0x004fe20000000016 */
[C---:B------:R-:W-:Y:S01]  /*0580*/  LEA R14, P0, R15.reuse, UR12, 0x2 ;  /* 0x0000000c0f0e7c11 */ /* 0x040fe2000f8010ff */
[----:B------:R-:W2:Y:S03]  /*0590*/  LDG.E R19, desc[UR10][R12.64] ;  /* 0x0000000a0c137981 */ /* 0x000ea6000c1e1900 */
[----:B------:R-:W-:Y:S02]  /*05a0*/  LEA.HI.X R15, R15, UR13, R26, 0x2, P0 ;  /* 0x0000000d0f0f7c11 */ /* 0x000fe400080f141a */
[----:B------:R-:W-:-:S03]  /*05b0*/  LEA R16, P0, R24, UR12, 0x2 ;  /* 0x0000000c18107c11 */ /* 0x000fc6000f8010ff */
[----:B------:R0:W2:Y:S01]  /*05c0*/  LDG.E R14, desc[UR10][R14.64] ;  /* 0x0000000a0e0e7981 */ /* 0x0000a2000c1e1900 */
[----:B------:R-:W-:-:S06]  /*05d0*/  LEA.HI.X R17, R24, UR13, R17, 0x2, P0 ;  /* 0x0000000d18117c11 */ /* 0x000fcc00080f1411 */
[----:B------:R-:W3:Y:S01]  /*05e0*/  LDG.E R17, desc[UR10][R16.64] ;  /* 0x0000000a10117981 */ /* 0x000ee2000c1e1900 */
[----:B------:R-:W-:-:S04]  /*05f0*/  IADD3 R24, P1, PT, R8, R29, RZ ;  /* 0x0000001d08187210 */ /* 0x000fc80007f3e0ff */
[----:B0-----:R-:W-:Y:S01]  /*0600*/  LEA.HI.X.SX32 R15, R29, R10, 0x1, P1 ;  /* 0x0000000a1d0f7211 */ /* 0x001fe200008f0eff */
[----:B--2---:R-:W-:Y:S01]  /*0610*/  FFMA R22, R19, R14, R22 ;  /* 0x0000000e13167223 */ /* 0x004fe20000000016 */
[----:B------:R-:W-:-:S04]  /*0620*/  IADD3 R19, P0, PT, R8, R27, RZ ;  /* 0x0000001b08137210 */ /* 0x000fc80007f1e0ff */
[----:B------:R-:W-:Y:S01]  /*0630*/  LEA.HI.X.SX32 R26, R27, R10, 0x1, P0 ;  /* 0x0000000a1b1a7211 */ /* 0x000fe200000f0eff */
[----:B---3--:R-:W-:Y:S01]  /*0640*/  FFMA R22, R18, R17, R22 ;  /* 0x0000001112167223 */ /* 0x008fe20000000016 */
[C---:B------:R-:W-:Y:S01]  /*0650*/  LEA R18, P0, R19.reuse, UR12, 0x2 ;  /* 0x0000000c13127c11 */ /* 0x040fe2000f8010ff */
[----:B------:R-:W2:Y:S03]  /*0660*/  LDG.E R17, desc[UR10][R12.64+0x8] ;  /* 0x0000080a0c117981 */ /* 0x000ea6000c1e1900 */
[----:B------:R-:W-:Y:S02]  /*0670*/  LEA.HI.X R19, R19, UR13, R26, 0x2, P0 ;  /* 0x0000000d13137c11 */ /* 0x000fe400080f141a */
[----:B------:R-:W-:-:S03]  /*0680*/  LEA R14, P0, R24, UR12, 0x2 ;  /* 0x0000000c180e7c11 */ /* 0x000fc6000f8010ff */
[----:B------:R-:W2:Y:S01]  /*0690*/  LDG.E R18, desc[UR10][R18.64] ;  /* 0x0000000a12127981 */ /* 0x000ea2000c1e1900 */
[----:B------:R-:W-:-:S03]  /*06a0*/  LEA.HI.X R15, R24, UR13, R15, 0x2, P0 ;  /* 0x0000000d180f7c11 */ /* 0x000fc600080f140f */
[----:B------:R-:W3:Y:S04]  /*06b0*/  LDG.E R24, desc[UR10][R12.64+0xc] ;  /* 0x00000c0a0c187981 */ /* 0x000ee8000c1e1900 */
[----:B------:R-:W3:Y:S01]  /*06c0*/  LDG.E R15, desc[UR10][R14.64] ;  /* 0x0000000a0e0f7981 */ /* 0x000ee2000c1e1900 */
[----:B------:R-:W-:-:S04]  /*06d0*/  UIADD3 UR7, UPT, UPT, UR7, 0x8, URZ ;  /* 0x0000000807077890 */ /* 0x000fc8000fffe0ff */
[----:B------:R-:W-:Y:S01]  /*06e0*/  UISETP.NE.AND UP0, UPT, UR7, URZ, UPT ;  /* 0x000000ff0700728c */ /* 0x000fe2000bf05270 */
[C---:B------:R-:W-:Y:S02]  /*06f0*/  IMAD R5, R0.reuse, 0x8, R5 ;  /* 0x0000000800057824 */ /* 0x040fe400078e0205 */
[C---:B------:R-:W-:Y:S02]  /*0700*/  IMAD R11, R0.reuse, 0x8, R11 ;  /* 0x00000008000b7824 */ /* 0x040fe400078e020b */
[C---:B------:R-:W-:Y:S02]  /*0710*/  IMAD R21, R0.reuse, 0x8, R21 ;  /* 0x0000000800157824 */ /* 0x040fe400078e0215 */
[C---:B------:R-:W-:Y:S02]  /*0720*/  IMAD R23, R0.reuse, 0x8, R23 ;  /* 0x0000000800177824 */ /* 0x040fe400078e0217 */
[C---:B------:R-:W-:Y:S02]  /*0730*/  IMAD R25, R0.reuse, 0x8, R25 ;  /* 0x0000000800197824 */ /* 0x040fe400078e0219 */
[----:B------:R-:W-:-:S02]  /*0740*/  IMAD R27, R0, 0x8, R27 ;  /* 0x00000008001b7824 */ /* 0x000fc400078e021b */
[C---:B------:R-:W-:Y:S02]  /*0750*/  IMAD R29, R0.reuse, 0x8, R29 ;  /* 0x00000008001d7824 */ /* 0x040fe400078e021d */
[----:B------:R-:W-:Y:S02]  /*0760*/  IMAD R20, R0, 0x8, R20 ;  /* 0x0000000800147824 */ /* 0x000fe400078e0214 */
[----:B--2---:R-:W-:Y:S01]  /*0770*/  FFMA R16, R17, R18, R22 ;  /* 0x0000001211107223 */ /* 0x004fe20000000016 */
[----:B------:R-:W-:-:S05]  /*0780*/  IADD3 R17, P0, PT, R12, 0x20, RZ ;  /* 0x000000200c117810 */ /* 0x000fca0007f1e0ff */
[----:B------:R-:W-:Y:S02]  /*0790*/  IMAD.X R22, RZ, RZ, R13, P0 ;  /* 0x000000ffff167224 */ /* 0x000fe400000e060d */
[----:B---3--:R-:W-:Y:S01]  /*07a0*/  FFMA R16, R24, R15, R16 ;  /* 0x0000000f18107223 */ /* 0x008fe20000000010 */
[----:B------:R-:W-:Y:S06]  /*07b0*/  BRA.U UP0, `(.L_x_9) ;  /* 0xfffffff900e47547 */ /* 0x000fec000b83ffff */
.L_x_8:
[----:B------:R-:W-:-:S04]  /*07c0*/  ULOP3.LUT UR9, UR6, 0x7, URZ, 0xc0, !UPT ;  /* 0x0000000706097892 */ /* 0x000fc8000f8ec0ff */
[----:B------:R-:W-:-:S09]  /*07d0*/  UISETP.NE.AND UP0, UPT, UR9, URZ, UPT ;  /* 0x000000ff0900728c */ /* 0x000fd2000bf05270 */
[----:B------:R-:W-:Y:S05]  /*07e0*/  BRA.U !UP0, `(.L_x_7) ;  /* 0x0000000508787547 */ /* 0x000fea000b800000 */
[----:B------:R-:W-:Y:S02]  /*07f0*/  UISETP.GE.U32.AND UP0, UPT, UR9, 0x4, UPT ;  /* 0x000000040900788c */ /* 0x000fe4000bf06070 */
[----:B------:R-:W-:-:S04]  /*0800*/  ULOP3.LUT UR7, UR6, 0x3, URZ, 0xc0, !UPT ;  /* 0x0000000306077892 */ /* 0x000fc8000f8ec0ff */
[----:B------:R-:W-:-:S03]  /*0810*/  UISETP.NE.AND UP1, UPT, UR7, URZ, UPT ;  /* 0x000000ff0700728c */ /* 0x000fc6000bf25270 */
[----:B------:R-:W-:Y:S08]  /*0820*/  BRA.U !UP0, `(.L_x_10) ;  /* 0x0000000108ac7547 */ /* 0x000ff0000b800000 */
[----:B------:R-:W0:Y:S01]  /*0830*/  LDCU.128 UR12, c[0x0][0x380] ;  /* 0x00007000ff0c77ac */ /* 0x000e220008000c00 */
[----:B------:R-:W-:Y:S01]  /*0840*/  IADD3 R13, P0, P1, R6, UR4, R7 ;  /* 0x00000004060d7c10 */ /* 0x000fe2000f91e007 */
[----:B------:R-:W-:Y:S02]  /*0850*/  VIADD R5, R7, UR4 ;  /* 0x0000000407057c36 */ /* 0x000fe40008000000 */
[----:B------:R-:W-:Y:S01]  /*0860*/  IMAD R11, R0, UR4, R3 ;  /* 0x00000004000b7c24 */ /* 0x000fe2000f8e0203 */
[----:B------:R-:W-:Y:S02]  /*0870*/  IADD3.X R14, PT, PT, R9, RZ, RZ, P0, P1 ;  /* 0x000000ff090e7210 */ /* 0x000fe400007e24ff */
[----:B------:R-:W-:Y:S01]  /*0880*/  IADD3 R17, P1, PT, R6, R5, RZ ;  /* 0x0000000506117210 */ /* 0x000fe20007f3e0ff */
[----:B------:R-:W-:Y:S01]  /*0890*/  IMAD.IADD R5, R11, 0x1, R0 ;  /* 0x000000010b057824 */ /* 0x000fe200078e0200 */
[----:B------:R-:W-:-:S03]  /*08a0*/  IADD3 R15, P2, PT, R8, R11, RZ ;  /* 0x0000000b080f7210 */ /* 0x000fc60007f5e0ff */
[----:B------:R-:W-:Y:S01]  /*08b0*/  IMAD.X R26, RZ, RZ, R9, P1 ;  /* 0x000000ffff1a7224 */ /* 0x000fe200008e0609 */
[----:B------:R-:W-:Y:S02]  /*08c0*/  LEA.HI.X.SX32 R22, R11, R10, 0x1, P2 ;  /* 0x0000000a0b167211 */ /* 0x000fe400010f0eff */
[----:B0-----:R-:W-:Y:S02]  /*08d0*/  LEA R12, P0, R13, UR12, 0x2 ;  /* 0x0000000c0d0c7c11 */ /* 0x001fe4000f8010ff */
[----:B------:R-:W-:Y:S02]  /*08e0*/  LEA R20, P1, R15, UR14, 0x2 ;  /* 0x0000000e0f147c11 */ /* 0x000fe4000f8210ff */
[----:B------:R-:W-:Y:S02]  /*08f0*/  LEA.HI.X R13, R13, UR13, R14, 0x2, P0 ;  /* 0x0000000d0d0d7c11 */ /* 0x000fe400080f140e */
[----:B------:R-:W-:Y:S02]  /*0900*/  IADD3 R14, P3, PT, R8, R5, RZ ;  /* 0x00000005080e7210 */ /* 0x000fe40007f7e0ff */
[----:B------:R-:W-:-:S02]  /*0910*/  LEA R24, P0, R17, UR12, 0x2 ;  /* 0x0000000c11187c11 */ /* 0x000fc4000f8010ff */
[CC--:B------:R-:W-:Y:S01]  /*0920*/  LEA.HI.X.SX32 R11, R5.reuse, R10.reuse, 0x1, P3 ;  /* 0x0000000a050b7211 */ /* 0x0c0fe200018f0eff */
[----:B------:R-:W-:Y:S01]  /*0930*/  IMAD.IADD R5, R5, 0x1, R0 ;  /* 0x0000000105057824 */ /* 0x000fe200078e0200 */
[C---:B------:R-:W-:Y:S02]  /*0940*/  LEA R18, P2, R14.reuse, UR14, 0x2 ;  /* 0x0000000e0e127c11 */ /* 0x040fe4000f8410ff */
[----:B------:R-:W-:Y:S02]  /*0950*/  LEA.HI.X R25, R17, UR13, R26, 0x2, P0 ;  /* 0x0000000d11197c11 */ /* 0x000fe400080f141a */
[----:B------:R-:W-:Y:S02]  /*0960*/  LEA.HI.X R21, R15, UR15, R22, 0x2, P1 ;  /* 0x0000000f0f157c11 */ /* 0x000fe400088f1416 */
[----:B------:R-:W-:Y:S01]  /*0970*/  LEA.HI.X R19, R14, UR15, R11, 0x2, P2 ;  /* 0x0000000f0e137c11 */ /* 0x000fe200090f140b */
[C---:B------:R-:W-:Y:S01]  /*0980*/  IMAD.IADD R11, R5.reuse, 0x1, R0 ;  /* 0x00000001050b7824 */ /* 0x040fe200078e0200 */
[----:B------:R-:W-:Y:S01]  /*0990*/  IADD3 R15, P0, PT, R8, R5, RZ ;  /* 0x00000005080f7210 */ /* 0x000fe20007f1e0ff */
[----:B------:R-:W2:Y:S03]  /*09a0*/  LDG.E R25, desc[UR10][R24.64] ;  /* 0x0000000a18197981 */ /* 0x000ea6000c1e1900 */
[----:B------:R-:W-:Y:S01]  /*09b0*/  LEA.HI.X.SX32 R22, R5, R10, 0x1, P0 ;  /* 0x0000000a05167211 */ /* 0x000fe200000f0eff */
[----:B------:R-:W2:Y:S01]  /*09c0*/  LDG.E R20, desc[UR10][R20.64] ;  /* 0x0000000a14147981 */ /* 0x000ea2000c1e1900 */
[----:B------:R-:W-:-:S02]  /*09d0*/  LEA R14, P0, R15, UR14, 0x2 ;  /* 0x0000000e0f0e7c11 */ /* 0x000fc4000f8010ff */
[----:B------:R-:W-:Y:S01]  /*09e0*/  IADD3 R17, P1, PT, R8, R11, RZ ;  /* 0x0000000b08117210 */ /* 0x000fe20007f3e0ff */
[----:B------:R-:W3:Y:S01]  /*09f0*/  LDG.E R18, desc[UR10][R18.64] ;  /* 0x0000000a12127981 */ /* 0x000ee2000c1e1900 */
[----:B------:R-:W-:Y:S02]  /*0a00*/  LEA.HI.X R15, R15, UR15, R22, 0x2, P0 ;  /* 0x0000000f0f0f7c11 */ /* 0x000fe400080f1416 */
[----:B------:R-:W-:Y:S01]  /*0a10*/  LEA R22, P0, R17, UR14, 0x2 ;  /* 0x0000000e11167c11 */ /* 0x000fe2000f8010ff */
[----:B------:R-:W3:Y:S01]  /*0a20*/  LDG.E R5, desc[UR10][R12.64+0x4] ;  /* 0x0000040a0c057981 */ /* 0x000ee2000c1e1900 */
[----:B------:R-:W-:-:S03]  /*0a30*/  LEA.HI.X.SX32 R26, R11, R10, 0x1, P1 ;  /* 0x0000000a0b1a7211 */ /* 0x000fc600008f0eff */
[----:B------:R-:W4:Y:S01]  /*0a40*/  LDG.E R14, desc[UR10][R14.64] ;  /* 0x0000000a0e0e7981 */ /* 0x000f22000c1e1900 */
[----:B------:R-:W-:-:S03]  /*0a50*/  LEA.HI.X R23, R17, UR15, R26, 0x2, P0 ;  /* 0x0000000f11177c11 */ /* 0x000fc600080f141a */
[----:B------:R-:W4:Y:S04]  /*0a60*/  LDG.E R24, desc[UR10][R12.64+0x8] ;  /* 0x0000080a0c187981 */ /* 0x000f28000c1e1900 */
[----:B------:R-:W5:Y:S04]  /*0a70*/  LDG.E R26, desc[UR10][R12.64+0xc] ;  /* 0x00000c0a0c1a7981 */ /* 0x000f68000c1e1900 */
[----:B------:R-:W5:Y:S01]  /*0a80*/  LDG.E R22, desc[UR10][R22.64] ;  /* 0x0000000a16167981 */ /* 0x000f62000c1e1900 */
[----:B------:R-:W-:Y:S01]  /*0a90*/  UIADD3 UR4, UPT, UPT, UR4, 0x4, URZ ;  /* 0x0000000404047890 */ /* 0x000fe2000fffe0ff */
[----:B--2---:R-:W-:-:S04]  /*0aa0*/  FFMA R20, R25, R20, R16 ;  /* 0x0000001419147223 */ /* 0x004fc80000000010 */
[----:B---3--:R-:W-:-:S04]  /*0ab0*/  FFMA R5, R5, R18, R20 ;  /* 0x0000001205057223 */ /* 0x008fc80000000014 */
[----:B----4-:R-:W-:-:S04]  /*0ac0*/  FFMA R5, R24, R14, R5 ;  /* 0x0000000e18057223 */ /* 0x010fc80000000005 */
[----:B-----5:R-:W-:-:S07]  /*0ad0*/  FFMA R16, R26, R22, R5 ;  /* 0x000000161a107223 */ /* 0x020fce0000000005 */
.L_x_10:
[----:B------:R-:W-:Y:S05]  /*0ae0*/  BRA.U !UP1, `(.L_x_7) ;  /* 0x0000000109b87547 */ /* 0x000fea000b800000 */
[----:B------:R-:W-:Y:S02]  /*0af0*/  UISETP.NE.AND UP0, UPT, UR7, 0x1, UPT ;  /* 0x000000010700788c */ /* 0x000fe4000bf05270 */
[----:B------:R-:W-:-:S04]  /*0b00*/  ULOP3.LUT UR6, UR6, 0x1, URZ, 0xc0, !UPT ;  /* 0x0000000106067892 */ /* 0x000fc8000f8ec0ff */
[----:B------:R-:W-:-:S03]  /*0b10*/  UISETP.NE.U32.AND UP1, UPT, UR6, 0x1, UPT ;  /* 0x000000010600788c */ /* 0x000fc6000bf25070 */
[----:B------:R-:W-:Y:S08]  /*0b20*/  BRA.U !UP0, `(.L_x_11) ;  /* 0x00000001086c7547 */ /* 0x000ff0000b800000 */
[----:B------:R-:W0:Y:S01]  /*0b30*/  LDCU.128 UR12, c[0x0][0x380] ;  /* 0x00007000ff0c77ac */ /* 0x000e220008000c00 */
[----:B------:R-:W-:Y:S02]  /*0b40*/  VIADD R5, R7, UR4 ;  /* 0x0000000407057c36 */ /* 0x000fe40008000000 */
[----:B------:R-:W-:-:S03]  /*0b50*/  IMAD R11, R0, UR4, R3 ;  /* 0x00000004000b7c24 */ /* 0x000fc6000f8e0203 */
[----:B------:R-:W-:Y:S01]  /*0b60*/  IADD3 R5, P0, PT, R6, R5, RZ ;  /* 0x0000000506057210 */ /* 0x000fe20007f1e0ff */
[----:B------:R-:W-:-:S04]  /*0b70*/  IMAD.IADD R17, R11, 0x1, R0 ;  /* 0x000000010b117824 */ /* 0x000fc800078e0200 */
[----:B------:R-:W-:Y:S01]  /*0b80*/  IMAD.X R14, RZ, RZ, R9, P0 ;  /* 0x000000ffff0e7224 */ /* 0x000fe200000e0609 */
[----:B------:R-:W-:-:S04]  /*0b90*/  IADD3 R15, P1, P0, R6, UR4, R7 ;  /* 0x00000004060f7c10 */ /* 0x000fc8000f83e007 */
[----:B------:R-:W-:Y:S02]  /*0ba0*/  IADD3.X R24, PT, PT, R9, RZ, RZ, P1, P0 ;  /* 0x000000ff09187210 */ /* 0x000fe40000fe04ff */
[----:B0-----:R-:W-:Y:S02]  /*0bb0*/  LEA R12, P2, R5, UR12, 0x2 ;  /* 0x0000000c050c7c11 */ /* 0x001fe4000f8410ff */
[----:B------:R-:W-:Y:S02]  /*0bc0*/  LEA R18, P3, R15, UR12, 0x2 ;  /* 0x0000000c0f127c11 */ /* 0x000fe4000f8610ff */
[----:B------:R-:W-:Y:S02]  /*0bd0*/  LEA.HI.X R13, R5, UR13, R14, 0x2, P2 ;  /* 0x0000000d050d7c11 */ /* 0x000fe400090f140e */
[C---:B------:R-:W-:Y:S02]  /*0be0*/  IADD3 R5, P4, PT, R8.reuse, R11, RZ ;  /* 0x0000000b08057210 */ /* 0x040fe40007f9e0ff */
[----:B------:R-:W-:-:S02]  /*0bf0*/  IADD3 R23, P2, PT, R8, R17, RZ ;  /* 0x0000001108177210 */ /* 0x000fc40007f5e0ff */
[-C--:B------:R-:W-:Y:S01]  /*0c00*/  LEA.HI.X.SX32 R22, R11, R10.reuse, 0x1, P4 ;  /* 0x0000000a0b167211 */ /* 0x080fe200020f0eff */
[----:B------:R-:W2:Y:S01]  /*0c10*/  LDG.E R13, desc[UR10][R12.64] ;  /* 0x0000000a0c0d7981 */ /* 0x000ea2000c1e1900 */
[----:B------:R-:W-:Y:S02]  /*0c20*/  LEA R20, P0, R5, UR14, 0x2 ;  /* 0x0000000e05147c11 */ /* 0x000fe4000f8010ff */
[----:B------:R-:W-:Y:S02]  /*0c30*/  LEA R14, P1, R23, UR14, 0x2 ;  /* 0x0000000e170e7c11 */ /* 0x000fe4000f8210ff */
[----:B------:R-:W-:Y:S02]  /*0c40*/  LEA.HI.X.SX32 R26, R17, R10, 0x1, P2 ;  /* 0x0000000a111a7211 */ /* 0x000fe400010f0eff */
[----:B------:R-:W-:Y:S02]  /*0c50*/  LEA.HI.X R21, R5, UR15, R22, 0x2, P0 ;  /* 0x0000000f05157c11 */ /* 0x000fe400080f1416 */
[----:B------:R-:W-:-:S02]  /*0c60*/  LEA.HI.X R19, R15, UR13, R24, 0x2, P3 ;  /* 0x0000000d0f137c11 */ /* 0x000fc400098f1418 */
[----:B------:R-:W-:Y:S01]  /*0c70*/  LEA.HI.X R15, R23, UR15, R26, 0x2, P1 ;  /* 0x0000000f170f7c11 */ /* 0x000fe200088f141a */
[----:B------:R-:W2:Y:S04]  /*0c80*/  LDG.E R20, desc[UR10][R20.64] ;  /* 0x0000000a14147981 */ /* 0x000ea8000c1e1900 */
[----:B------:R-:W3:Y:S04]  /*0c90*/  LDG.E R19, desc[UR10][R18.64+0x4] ;  /* 0x0000040a12137981 */ /* 0x000ee8000c1e1900 */
[----:B------:R-:W3:Y:S01]  /*0ca0*/  LDG.E R14, desc[UR10][R14.64] ;  /* 0x0000000a0e0e7981 */ /* 0x000ee2000c1e1900 */
[----:B------:R-:W-:Y:S01]  /*0cb0*/  UIADD3 UR4, UPT, UPT, UR4, 0x2, URZ ;  /* 0x0000000204047890 */ /* 0x000fe2000fffe0ff */
[----:B--2---:R-:W-:-:S04]  /*0cc0*/  FFMA R16, R13, R20, R16 ;  /* 0x000000140d107223 */ /* 0x004fc80000000010 */
[----:B---3--:R-:W-:-:S07]  /*0cd0*/  FFMA R16, R19, R14, R16 ;  /* 0x0000000e13107223 */ /* 0x008fce0000000010 */
.L_x_11:
[----:B------:R-:W-:Y:S05]  /*0ce0*/  BRA.U UP1, `(.L_x_7) ;  /* 0x0000000101387547 */ /* 0x000fea000b800000 */
[----:B------:R-:W0:Y:S01]  /*0cf0*/  LDCU.128 UR12, c[0x0][0x380] ;  /* 0x00007000ff0c77ac */ /* 0x000e220008000c00 */
[----:B------:R-:W-:Y:S02]  /*0d00*/  VIADD R7, R7, UR4 ;  /* 0x0000000407077c36 */ /* 0x000fe40008000000 */
[----:B------:R-:W-:-:S03]  /*0d10*/  IMAD R5, R0, UR4, R3 ;  /* 0x0000000400057c24 */ /* 0x000fc6000f8e0203 */
[----:B------:R-:W-:Y:S02]  /*0d20*/  IADD3 R7, P0, PT, R6, R7, RZ ;  /* 0x0000000706077210 */ /* 0x000fe40007f1e0ff */
[----:B------:R-:W-:-:S03]  /*0d30*/  IADD3 R11, P1, PT, R8, R5, RZ ;  /* 0x00000005080b7210 */ /* 0x000fc60007f3e0ff */
[----:B------:R-:W-:Y:S01]  /*0d40*/  IMAD.X R12, RZ, RZ, R9, P0 ;  /* 0x000000ffff0c7224 */ /* 0x000fe200000e0609 */
[----:B------:R-:W-:Y:S02]  /*0d50*/  LEA.HI.X.SX32 R10, R5, R10, 0x1, P1 ;  /* 0x0000000a050a7211 */ /* 0x000fe400008f0eff */
[----:B0-----:R-:W-:Y:S02]  /*0d60*/  LEA R6, P1, R7, UR12, 0x2 ;  /* 0x0000000c07067c11 */ /* 0x001fe4000f8210ff */
[----:B------:R-:W-:Y:S02]  /*0d70*/  LEA R8, P0, R11, UR14, 0x2 ;  /* 0x0000000e0b087c11 */ /* 0x000fe4000f8010ff */
[----:B------:R-:W-:Y:S02]  /*0d80*/  LEA.HI.X R7, R7, UR13, R12, 0x2, P1 ;  /* 0x0000000d07077c11 */ /* 0x000fe400088f140c */
[----:B------:R-:W-:-:S04]  /*0d90*/  LEA.HI.X R9, R11, UR15, R10, 0x2, P0 ;  /* 0x0000000f0b097c11 */ /* 0x000fc800080f140a */
[----:B------:R-:W2:Y:S04]  /*0da0*/  LDG.E R7, desc[UR10][R6.64] ;  /* 0x0000000a06077981 */ /* 0x000ea8000c1e1900 */
[----:B------:R-:W2:Y:S02]  /*0db0*/  LDG.E R8, desc[UR10][R8.64] ;  /* 0x0000000a08087981 */ /* 0x000ea4000c1e1900 */
[----:B--2---:R-:W-:-:S07]  /*0dc0*/  FFMA R16, R7, R8, R16 ;  /* 0x0000000807107223 */ /* 0x004fce0000000010 */
.L_x_7:
[----:B------:R-:W0:Y:S01]  /*0dd0*/  LDCU.64 UR6, c[0x0][0x390] ;  /* 0x00007200ff0677ac */ /* 0x000e220008000a00 */
[----:B------:R-:W-:Y:S01]  /*0de0*/  IMAD R3, R2, R0, R3 ;  /* 0x0000000002037224 */ /* 0x000fe200078e0203 */
[----:B------:R-:W-:-:S04]  /*0df0*/  SHF.R.S32.HI R0, RZ, 0x1f, R4 ;  /* 0x0000001fff007819 */ /* 0x000fc80000011404 */
[----:B------:R-:W-:-:S04]  /*0e00*/  IADD3 R4, P0, PT, R4, R3, RZ ;  /* 0x0000000304047210 */ /* 0x000fc80007f1e0ff */
[----:B------:R-:W-:Y:S02]  /*0e10*/  LEA.HI.X.SX32 R3, R3, R0, 0x1, P0 ;  /* 0x0000000003037211 */ /* 0x000fe400000f0eff */
[----:B0-----:R-:W-:-:S04]  /*0e20*/  LEA R2, P0, R4, UR6, 0x2 ;  /* 0x0000000604027c11 */ /* 0x001fc8000f8010ff */
[----:B------:R-:W-:-:S05]  /*0e30*/  LEA.HI.X R3, R4, UR7, R3, 0x2, P0 ;  /* 0x0000000704037c11 */ /* 0x000fca00080f1403 */
[----:B------:R-:W-:Y:S01]  /*0e40*/  STG.E desc[UR10][R2.64], R16 ;  /* 0x0000001002007986 */ /* 0x000fe2000c10190a */
[----:B------:R-:W-:Y:S05]  /*0e50*/  EXIT ;  /* 0x000000000000794d */ /* 0x000fea0003800000 */
.L_x_12:
        /* <DEDUP_REMOVED lines=10> */
.L_x_44:


//--------------------- .text._Z21matmulTransposeKernelPKfS0_Pfiiibb --------------------------
	.section	.text._Z21matmulTransposeKernelPKfS0_Pfiiibb,"ax",@progbits
	.align	128
        .global         _Z21matmulTransposeKernelPKfS0_Pfiiibb
        .type           _Z21matmulTransposeKernelPKfS0_Pfiiibb,@function
        .size           _Z21matmulTransposeKernelPKfS0_Pfiiibb,(.L_x_45 - _Z21matmulTransposeKernelPKfS0_Pfiiibb)
        .other          _Z21matmulTransposeKernelPKfS0_Pfiiibb,@"STO_CUDA_ENTRY STV_DEFAULT"
_Z21matmulTransposeKernelPKfS0_Pfiiibb:
.text._Z21matmulTransposeKernelPKfS0_Pfiiibb:
        /* <DEDUP_REMOVED lines=18> */
[----:B------:R-:W0:Y:S01]  /*0120*/  LDCU.U8 UR4, c[0x0][0x3a4] ;  /* 0x00007480ff0477ac */ /* 0x000e220008000000 */
[----:B------:R-:W-:Y:S01]  /*0130*/  IMAD R10, R0, R2, RZ ;  /* 0x00000002000a7224 */ /* 0x000fe200078e02ff */
[----:B0-----:R-:W-:-:S04]  /*0140*/  UPRMT UR4, UR4, 0x8880, URZ ;  /* 0x0000888004047896 */ /* 0x001fc800080000ff */
[----:B------:R-:W-:-:S09]  /*0150*/  UISETP.NE.AND UP0, UPT, UR4, URZ, UPT ;  /* 0x000000ff0400728c */ /* 0x000fd2000bf05270 */
[----:B------:R-:W-:Y:S05]  /*0160*/  BRA.U UP0, `(.L_x_14) ;  /* 0x0000000d00c07547 */ /* 0x000fea000b800000 */
[----:B------:R-:W0:Y:S01]  /*0170*/  LDCU.S8 UR4, c[0x0][0x3a5] ;  /* 0x000074a0ff0477ac */ /* 0x000e220008000200 */
[----:B------:R-:W-:Y:S01]  /*0180*/  IMAD R20, R3, R2, RZ ;  /* 0x0000000203147224 */ /* 0x000fe200078e02ff */
[----:B0-----:R-:W-:-:S09]  /*0190*/  UISETP.NE.AND UP0, UPT, UR4, URZ, UPT ;  /* 0x000000ff0400728c */ /* 0x001fd2000bf05270 */
[----:B------:R-:W-:Y:S05]  /*01a0*/  BRA.U UP0, `(.L_x_15) ;  /* 0x0000000500e87547 */ /* 0x000fea000b800000 */
[C---:B------:R-:W-:Y:S01]  /*01b0*/  ISETP.GE.U32.AND P1, PT, R2.reuse, 0x8, PT ;  /* 0x000000080200780c */ /* 0x040fe20003f26070 */
[----:B------:R-:W-:Y:S01]  /*01c0*/  HFMA2 R29, -RZ, RZ, 0, 0 ;  /* 0x00000000ff1d7431 */ /* 0x000fe200000001ff */
[----:B------:R-:W-:Y:S02]  /*01d0*/  LOP3.LUT R26, R2, 0x7, RZ, 0xc0, !PT ;  /* 0x00000007021a7812 */ /* 0x000fe400078ec0ff */
[----:B------:R-:W-:Y:S02]  /*01e0*/  MOV R21, RZ ;  /* 0x000000ff00157202 */ /* 0x000fe40000000f00 */
[----:B------:R-:W-:-:S07]  /*01f0*/  ISETP.NE.AND P0, PT, R26, RZ, PT ;  /* 0x000000ff1a00720c */ /* 0x000fce0003f05270 */
        /* <DEDUP_REMOVED lines=9> */
.L_x_17:
        /* <DEDUP_REMOVED lines=34> */
[----:B------:R-:W-:-:S04]  /*04b0*/  FFMA R8, R7, R10, R8 ;  /* 0x0000000a07087223 */ /* 0x000fc80000000008 */
[----:B------:R-:W-:Y:S01]  /*04c0*/  FFMA R9, R9, R14, R8 ;  /* 0x0000000e09097223 */ /* 0x000fe20000000008 */
[----:B------:R-:W-:Y:S02]  /*04d0*/  IADD3.X R7, PT, PT, RZ, R5, RZ, P2, !PT ;  /* 0x00000005ff077210 */ /* 0x000fe400017fe4ff */
[----:B------:R-:W-:Y:S01]  /*04e0*/  LEA R12, R13, R12, 0x3 ;  /* 0x0000000c0d0c7211 */ /* 0x000fe200078e18ff */
[----:B--2---:R-:W-:-:S04]  /*04f0*/  FFMA R18, R18, R17, R9 ;  /* 0x0000001112127223 */ /* 0x004fc80000000009 */
[----:B------:R-:W-:Y:S01]  /*0500*/  FFMA R29, R11, R24, R18 ;  /* 0x000000180b1d7223 */ /* 0x000fe20000000012 */
[----:B------:R-:W-:Y:S06]  /*0510*/  @P1 BRA `(.L_x_17) ;  /* 0xfffffffc005c1947 */ /* 0x000fec000383ffff */
.L_x_16:
        /* <DEDUP_REMOVED lines=32> */
.L_x_18:
[----:B------:R-:W-:Y:S05]  /*0720*/  @!P0 BRA `(.L_x_13) ;  /* 0x0000001400ec8947 */ /* 0x000fea0003800000 */
[----:B------:R-:W-:Y:S02]  /*0730*/  ISETP.NE.AND P1, PT, R12, 0x1, PT ;  /* 0x000000010c00780c */ /* 0x000fe40003f25270 */
[----:B------:R-:W-:-:S04]  /*0740*/  LOP3.LUT R2, R2, 0x1, RZ, 0xc0, !PT ;  /* 0x0000000102027812 */ /* 0x000fc800078ec0ff */
[----:B------:R-:W-:-:S07]  /*0750*/  ISETP.NE.U32.AND P0, PT, R2, 0x1, PT ;  /* 0x000000010200780c */ /* 0x000fce0003f05070 */
[----:B------:R-:W-:Y:S06]  /*0760*/  @!P1 BRA `(.L_x_19) ;  /* 0x00000000004c9947 */ /* 0x000fec0003800000 */
[----:B------:R-:W0:Y:S01]  /*0770*/  LDC.64 R6, c[0x0][0x388] ;  /* 0x0000e200ff067b82 */ /* 0x000e220000000a00 */
[----:B------:R-:W1:Y:S01]  /*0780*/  LDCU.64 UR4, c[0x0][0x380] ;  /* 0x00007000ff0477ac */ /* 0x000e620008000a00 */
[C---:B------:R-:W-:Y:S01]  /*0790*/  IADD3 R9, PT, PT, R20.reuse, R21, RZ ;  /* 0x0000001514097210 */ /* 0x040fe20007ffe0ff */
[----:B------:R-:W-:Y:S01]  /*07a0*/  IMAD R11, R21, R13, R0 ;  /* 0x0000000d150b7224 */ /* 0x000fe200078e0200 */
[----:B------:R-:W-:-:S04]  /*07b0*/  IADD3 R2, P1, PT, R20, R21, RZ ;  /* 0x0000001514027210 */ /* 0x000fc80007f3e0ff */
[----:B------:R-:W2:Y:S01]  /*07c0*/  LDC.64 R4, c[0x0][0x380] ;  /* 0x0000e000ff047b82 */ /* 0x000ea20000000a00 */
[----:B0-----:R-:W-:-:S04]  /*07d0*/  IMAD.WIDE R6, R11, 0x4, R6 ;  /* 0x000000040b067825 */ /* 0x001fc800078e0206 */
[----:B--2---:R-:W-:Y:S01]  /*07e0*/  IMAD.WIDE.U32 R4, R9, 0x4, R4 ;  /* 0x0000000409047825 */ /* 0x004fe200078e0004 */
[----:B------:R-:W-:Y:S02]  /*07f0*/  IADD3.X R9, PT, PT, RZ, RZ, RZ, P1, !PT ;  /* 0x000000ffff097210 */ /* 0x000fe40000ffe4ff */
[C---:B-1----:R-:W-:Y:S01]  /*0800*/  LEA R8, P1, R2.reuse, UR4, 0x2 ;  /* 0x0000000402087c11 */ /* 0x042fe2000f8210ff */
[----:B------:R-:W-:Y:S02]  /*0810*/  IMAD.WIDE R10, R13, 0x4, R6 ;  /* 0x000000040d0a7825 */ /* 0x000fe400078e0206 */
[----:B------:R-:W2:Y:S01]  /*0820*/  LDG.E R4, desc[UR6][R4.64] ;  /* 0x0000000604047981 */ /* 0x000ea2000c1e1900 */
[----:B------:R-:W-:-:S03]  /*0830*/  LEA.HI.X R9, R2, UR5, R9, 0x2, P1 ;  /* 0x0000000502097c11 */ /* 0x000fc600088f1409 */
[----:B------:R-:W2:Y:S04]  /*0840*/  LDG.E R6, desc[UR6][R6.64] ;  /* 0x0000000606067981 */ /* 0x000ea8000c1e1900 */
[----:B------:R-:W3:Y:S04]  /*0850*/  LDG.E R8, desc[UR6][R8.64+0x4] ;  /* 0x0000040608087981 */ /* 0x000ee8000c1e1900 */
[----:B------:R-:W3:Y:S01]  /*0860*/  LDG.E R10, desc[UR6][R10.64] ;  /* 0x000000060a0a7981 */ /* 0x000ee2000c1e1900 */
[----:B------:R-:W-:Y:S01]  /*0870*/  IADD3 R21, PT, PT, R21, 0x2, RZ ;  /* 0x0000000215157810 */ /* 0x000fe20007ffe0ff */
[----:B--2---:R-:W-:-:S04]  /*0880*/  FFMA R29, R4, R6, R29 ;  /* 0x00000006041d7223 */ /* 0x004fc8000000001d */
[----:B---3--:R-:W-:-:S07]  /*0890*/  FFMA R29, R8, R10, R29 ;  /* 0x0000000a081d7223 */ /* 0x008fce000000001d */
.L_x_19:
[----:B------:R-:W-:Y:S05]  /*08a0*/  @P0 BRA `(.L_x_13) ;  /* 0x00000014008c0947 */ /* 0x000fea0003800000 */
[----:B------:R-:W0:Y:S01]  /*08b0*/  LDC.64 R4, c[0x0][0x380] ;  /* 0x0000e000ff047b82 */ /* 0x000e220000000a00 */
[----:B------:R-:W-:Y:S01]  /*08c0*/  IADD3 R9, PT, PT, R20, R21, RZ ;  /* 0x0000001514097210 */ /* 0x000fe20007ffe0ff */
[----:B------:R-:W-:-:S06]  /*08d0*/  IMAD R21, R21, R13, R0 ;  /* 0x0000000d15157224 */ /* 0x000fcc00078e0200 */
[----:B------:R-:W1:Y:S01]  /*08e0*/  LDC.64 R6, c[0x0][0x388] ;  /* 0x0000e200ff067b82 */ /* 0x000e620000000a00 */
[----:B0-----:R-:W-:-:S06]  /*08f0*/  IMAD.WIDE.U32 R4, R9, 0x4, R4 ;  /* 0x0000000409047825 */ /* 0x001fcc00078e0004 */
[----:B------:R-:W2:Y:S01]  /*0900*/  LDG.E R4, desc[UR6][R4.64] ;  /* 0x0000000604047981 */ /* 0x000ea2000c1e1900 */
[----:B-1----:R-:W-:-:S06]  /*0910*/  IMAD.WIDE R6, R21, 0x4, R6 ;  /* 0x0000000415067825 */ /* 0x002fcc00078e0206 */
[----:B------:R-:W2:Y:S02]  /*0920*/  LDG.E R6, desc[UR6][R6.64] ;  /* 0x0000000606067981 */ /* 0x000ea4000c1e1900 */
[----:B--2---:R-:W-:Y:S01]  /*0930*/  FFMA R29, R4, R6, R29 ;  /* 0x00000006041d7223 */ /* 0x004fe2000000001d */
[----:B------:R-:W-:Y:S06]  /*0940*/  BRA `(.L_x_13) ;  /* 0x0000001400647947 */ /* 0x000fec0003800000 */
.L_x_15:
[C---:B------:R-:W-:Y:S01]  /*0950*/  ISETP.GE.U32.AND P1, PT, R2.reuse, 0x8, PT ;  /* 0x000000080200780c */ /* 0x040fe20003f26070 */
[----:B------:R-:W-:Y:S01]  /*0960*/  HFMA2 R29, -RZ, RZ, 0, 0 ;  /* 0x00000000ff1d7431 */ /* 0x000fe200000001ff */
[----:B------:R-:W-:Y:S02]  /*0970*/  LOP3.LUT R25, R2, 0x7, RZ, 0xc0, !PT ;  /* 0x0000000702197812 */ /* 0x000fe400078ec0ff */
[----:B------:R-:W-:Y:S02]  /*0980*/  MOV R9, RZ ;  /* 0x000000ff00097202 */ /* 0x000fe40000000f00 */
[----:B------:R-:W-:-:S07]  /*0990*/  ISETP.NE.AND P0, PT, R25, RZ, PT ;  /* 0x000000ff1900720c */ /* 0x000fce0003f05270 */
[----:B------:R-:W-:Y:S06]  /*09a0*/  @!P1 BRA `(.L_x_20) ;  /* 0x0000000000b49947 */ /* 0x000fec0003800000 */
[----:B------:R-:W0:Y:S01]  /*09b0*/  LDC.64 R4, c[0x0][0x380] ;  /* 0x0000e000ff047b82 */ /* 0x000e220000000a00 */
[----:B------:R-:W1:Y:S01]  /*09c0*/  LDCU.64 UR4, c[0x0][0x388] ;  /* 0x00007100ff0477ac */ /* 0x000e620008000a00 */
[----:B------:R-:W-:Y:S02]  /*09d0*/  LOP3.LUT R9, R2, 0x7ffffff8, RZ, 0xc0, !PT ;  /* 0x7ffffff802097812 */ /* 0x000fe400078ec0ff */
[----:B------:R-:W-:Y:S02]  /*09e0*/  MOV R29, RZ ;  /* 0x000000ff001d7202 */ /* 0x000fe40000000f00 */
[----:B------:R-:W-:Y:S02]  /*09f0*/  MOV R8, R10 ;  /* 0x0000000a00087202 */ /* 0x000fe40000000f00 */
[----:B------:R-:W-:Y:S01]  /*0a00*/  IADD3 R11, PT, PT, -R9, RZ, RZ ;  /* 0x000000ff090b7210 */ /* 0x000fe20007ffe1ff */
[----:B-1----:R-:W-:-:S04]  /*0a10*/  UIADD3 UR4, UP0, UPT, UR4, 0x10, URZ ;  /* 0x0000001004047890 */ /* 0x002fc8000ff1e0ff */
[----:B------:R-:W-:Y:S01]  /*0a20*/  UIADD3.X UR5, UPT, UPT, URZ, UR5, URZ, UP0, !UPT ;  /* 0x00000005ff057290 */ /* 0x000fe200087fe4ff */
[----:B0-----:R-:W-:-:S03]  /*0a30*/  IMAD.WIDE.U32 R4, R20, 0x4, R4 ;  /* 0x0000000414047825 */ /* 0x001fc600078e0004 */
[----:B------:R-:W-:-:S04]  /*0a40*/  IADD3 R12, P1, PT, R4, 0x10, RZ ;  /* 0x00000010040c7810 */ /* 0x000fc80007f3e0ff */
[----:B------:R-:W-:-:S09]  /*0a50*/  IADD3.X R7, PT, PT, RZ, R5, RZ, P1, !PT ;  /* 0x00000005ff077210 */ /* 0x000fd20000ffe4ff */
.L_x_21:
[----:B------:R-:W-:Y:S02]  /*0a60*/  MOV R4, UR4 ;  /* 0x0000000400047c02 */ /* 0x000fe40008000f00 */
[----:B------:R-:W-:Y:S02]  /*0a70*/  MOV R5, UR5 ;  /* 0x0000000500057c02 */ /* 0x000fe40008000f00 */
[----:B------:R-:W-:Y:S01]  /*0a80*/  MOV R6, R12 ;  /* 0x0000000c00067202 */ /* 0x000fe20000000f00 */
[----:B------:R-:W-:-:S04]  /*0a90*/  IMAD.WIDE R4, R8, 0x4, R4 ;  /* 0x0000000408047825 */ /* 0x000fc800078e0204 */
[----:B------:R-:W2:Y:S04]  /*0aa0*/  LDG.E R18, desc[UR6][R6.64+-0x10] ;  /* 0xfffff00606127981 */ /* 0x000ea8000c1e1900 */
[----:B------:R-:W2:Y:S04]  /*0ab0*/  LDG.E R21, desc[UR6][R4.64+-0x10] ;  /* 0xfffff00604157981 */ /* 0x000ea8000c1e1900 */
[----:B------:R-:W3:Y:S04]  /*0ac0*/  LDG.E R22, desc[UR6][R6.64+-0xc] ;  /* 0xfffff40606167981 */ /* 0x000ee8000c1e1900 */
[----:B------:R-:W3:Y:S04]  /*0ad0*/  LDG.E R23, desc[UR6][R4.64+-0xc] ;  /* 0xfffff40604177981 */ /* 0x000ee8000c1e1900 */
[----:B------:R-:W4:Y:S04]  /*0ae0*/  LDG.E R15, desc[UR6][R6.64+-0x8] ;  /* 0xfffff806060f7981 */ /* 0x000f28000c1e1900 */
[----:B------:R-:W4:Y:S04]  /*0af0*/  LDG.E R14, desc[UR6][R4.64+-0x8] ;  /* 0xfffff806040e7981 */ /* 0x000f28000c1e1900 */
[----:B------:R-:W5:Y:S04]  /*0b00*/  LDG.E R19, desc[UR6][R6.64+-0x4] ;  /* 0xfffffc0606137981 */ /* 0x000f68000c1e1900 */
[----:B------:R-:W5:Y:S04]  /*0b10*/  LDG.E R12, desc[UR6][R4.64+-0x4] ;  /* 0xfffffc06040c7981 */ /* 0x000f68000c1e1900 */
[----:B------:R-:W5:Y:S04]  /*0b20*/  LDG.E R16, desc[UR6][R6.64] ;  /* 0x0000000606107981 */ /* 0x000f68000c1e1900 */
[----:B------:R-:W5:Y:S04]  /*0b30*/  LDG.E R17, desc[UR6][R4.64] ;  /* 0x0000000604117981 */ /* 0x000f68000c1e1900 */
[----:B------:R-:W5:Y:S01]  /*0b40*/  LDG.E R24, desc[UR6][R4.64+0xc] ;  /* 0x00000c0604187981 */ /* 0x000f62000c1e1900 */
[----:B--2---:R-:W-:-:S03]  /*0b50*/  FFMA R29, R18, R21, R29 ;  /* 0x00000015121d7223 */ /* 0x004fc6000000001d */
[----:B------:R-:W2:Y:S04]  /*0b60*/  LDG.E R18, desc[UR6][R6.64+0x4] ;  /* 0x0000040606127981 */ /* 0x000ea8000c1e1900 */
[----:B------:R-:W2:Y:S01]  /*0b70*/  LDG.E R21, desc[UR6][R4.64+0x4] ;  /* 0x0000040604157981 */ /* 0x000ea2000c1e1900 */
[----:B---3--:R-:W-:-:S03]  /*0b80*/  FFMA R26, R22, R23, R29 ;  /* 0x00000017161a7223 */ /* 0x008fc6000000001d */
[----:B------:R-:W3:Y:S04]  /*0b90*/  LDG.E R23, desc[UR6][R6.64+0x8] ;  /* 0x0000080606177981 */ /* 0x000ee8000c1e1900 */
[----:B------:R-:W3:Y:S04]  /*0ba0*/  LDG.E R22, desc[UR6][R4.64+0x8] ;  /* 0x0000080604167981 */ /* 0x000ee8000c1e1900 */
[----:B------:R0:W3:Y:S01]  /*0bb0*/  LDG.E R29, desc[UR6][R6.64+0xc] ;  /* 0x00000c06061d7981 */ /* 0x0000e2000c1e1900 */
[----:B----4-:R-:W-:Y:S01]  /*0bc0*/  FFMA R14, R15, R14, R26 ;  /* 0x0000000e0f0e7223 */ /* 0x010fe2000000001a */
[----:B------:R-:W-:-:S03]  /*0bd0*/  IADD3 R11, PT, PT, R11, 0x8, RZ ;  /* 0x000000080b0b7810 */ /* 0x000fc60007ffe0ff */
[----:B-----5:R-:W-:Y:S01]  /*0be0*/  FFMA R19, R19, R12, R14 ;  /* 0x0000000c13137223 */ /* 0x020fe2000000000e */
[----:B------:R-:W-:-:S03]  /*0bf0*/  ISETP.NE.AND P1, PT, R11, RZ, PT ;  /* 0x000000ff0b00720c */ /* 0x000fc60003f25270 */
[----:B------:R-:W-:Y:S01]  /*0c00*/  FFMA R17, R16, R17, R19 ;  /* 0x0000001110117223 */ /* 0x000fe20000000013 */
[----:B------:R-:W-:Y:S02]  /*0c10*/  IADD3 R12, P2, PT, R6, 0x20, RZ ;  /* 0x00000020060c7810 */ /* 0x000fe40007f5e0ff */
[----:B------:R-:W-:Y:S02]  /*0c20*/  IADD3 R8, PT, PT, R8, 0x8, RZ ;  /* 0x0000000808087810 */ /* 0x000fe40007ffe0ff */
[----:B0-----:R-:W-:Y:S01]  /*0c30*/  IADD3.X R7, PT, PT, RZ, R7, RZ, P2, !PT ;  /* 0x00000007ff077210 */ /* 0x001fe200017fe4ff */
[----:B--2---:R-:W-:-:S04]  /*0c40*/  FFMA R18, R18, R21, R17 ;  /* 0x0000001512127223 */ /* 0x004fc80000000011 */
[----:B---3--:R-:W-:-:S04]  /*0c50*/  FFMA R18, R23, R22, R18 ;  /* 0x0000001617127223 */ /* 0x008fc80000000012 */
[----:B------:R-:W-:Y:S01]  /*0c60*/  FFMA R29, R29, R24, R18 ;  /* 0x000000181d1d7223 */ /* 0x000fe20000000012 */
[----:B------:R-:W-:Y:S06]  /*0c70*/  @P1 BRA `(.L_x_21) ;  /* 0xfffffffc00781947 */ /* 0x000fec000383ffff */
.L_x_20:
[----:B------:R-:W-:Y:S05]  /*0c80*/  @!P0 BRA `(.L_x_13) ;  /* 0x0000001000948947 */ /* 0x000fea0003800000 */
[----:B------:R-:W-:Y:S02]  /*0c90*/  ISETP.GE.U32.AND P1, PT, R25, 0x4, PT ;  /* 0x000000041900780c */ /* 0x000fe40003f26070 */
[----:B------:R-:W-:-:S04]  /*0ca0*/  LOP3.LUT R16, R2, 0x3, RZ, 0xc0, !PT ;  /* 0x0000000302107812 */ /* 0x000fc800078ec0ff */
[----:B------:R-:W-:-:S07]  /*0cb0*/  ISETP.NE.AND P0, PT, R16, RZ, PT ;  /* 0x000000ff1000720c */ /* 0x000fce0003f05270 */
[----:B------:R-:W-:Y:S06]  /*0cc0*/  @!P1 BRA `(.L_x_22) ;  /* 0x0000000000609947 */ /* 0x000fec0003800000 */
[----:B------:R-:W0:Y:S01]  /*0cd0*/  LDC.64 R14, c[0x0][0x380] ;  /* 0x0000e000ff0e7b82 */ /* 0x000e220000000a00 */
[----:B------:R-:W1:Y:S01]  /*0ce0*/  LDCU.64 UR4, c[0x0][0x380] ;  /* 0x00007000ff0477ac */ /* 0x000e620008000a00 */
[CC--:B------:R-:W-:Y:S02]  /*0cf0*/  IADD3 R5, PT, PT, R20.reuse, R9.reuse, RZ ;  /* 0x0000000914057210 */ /* 0x0c0fe40007ffe0ff */
[-C--:B------:R-:W-:Y:S02]  /*0d00*/  IADD3 R8, P1, PT, R20, R9.reuse, RZ ;  /* 0x0000000914087210 */ /* 0x080fe40007f3e0ff */
[----:B------:R-:W-:Y:S02]  /*0d10*/  IADD3 R11, PT, PT, R10, R9, RZ ;  /* 0x000000090a0b7210 */ /* 0x000fe40007ffe0ff */
[----:B------:R-:W2:Y:S01]  /*0d20*/  LDC.64 R6, c[0x0][0x388] ;  /* 0x0000e200ff067b82 */ /* 0x000ea20000000a00 */
[----:B0-----:R-:W-:Y:S01]  /*0d30*/  IMAD.WIDE.U32 R14, R5, 0x4, R14 ;  /* 0x00000004050e7825 */ /* 0x001fe200078e000e */
[----:B------:R-:W-:-:S02]  /*0d40*/  IADD3.X R5, PT, PT, RZ, RZ, RZ, P1, !PT ;  /* 0x000000ffff057210 */ /* 0x000fc40000ffe4ff */
[----:B-1----:R-:W-:-:S03]  /*0d50*/  LEA R4, P1, R8, UR4, 0x2 ;  /* 0x0000000408047c11 */ /* 0x002fc6000f8210ff */
[----:B------:R-:W3:Y:S01]  /*0d60*/  LDG.E R14, desc[UR6][R14.64] ;  /* 0x000000060e0e7981 */ /* 0x000ee2000c1e1900 */
[----:B------:R-:W-:Y:S01]  /*0d70*/  LEA.HI.X R5, R8, UR5, R5, 0x2, P1 ;  /* 0x0000000508057c11 */ /* 0x000fe200088f1405 */
[----:B--2---:R-:W-:-:S04]  /*0d80*/  IMAD.WIDE R6, R11, 0x4, R6 ;  /* 0x000000040b067825 */ /* 0x004fc800078e0206 */
[----:B------:R-:W2:Y:S04]  /*0d90*/  LDG.E R11, desc[UR6][R4.64+0x4] ;  /* 0x00000406040b7981 */ /* 0x000ea8000c1e1900 */
[----:B------:R-:W3:Y:S04]  /*0da0*/  LDG.E R8, desc[UR6][R6.64] ;  /* 0x0000000606087981 */ /* 0x000ee8000c1e1900 */
[----:B------:R-:W2:Y:S04]  /*0db0*/  LDG.E R12, desc[UR6][R6.64+0x4] ;  /* 0x00000406060c7981 */ /* 0x000ea8000c1e1900 */
        /* <DEDUP_REMOVED lines=9> */
.L_x_22:
[----:B------:R-:W-:Y:S05]  /*0e50*/  @!P0 BRA `(.L_x_13) ;  /* 0x0000001000208947 */ /* 0x000fea0003800000 */
[----:B------:R-:W-:Y:S02]  /*0e60*/  ISETP.NE.AND P1, PT, R16, 0x1, PT ;  /* 0x000000011000780c */ /* 0x000fe40003f25270 */
[----:B------:R-:W-:-:S04]  /*0e70*/  LOP3.LUT R2, R2, 0x1, RZ, 0xc0, !PT ;  /* 0x0000000102027812 */ /* 0x000fc800078ec0ff */
[----:B------:R-:W-:-:S07]  /*0e80*/  ISETP.NE.U32.AND P0, PT, R2, 0x1, PT ;  /* 0x000000010200780c */ /* 0x000fce0003f05070 */
[----:B------:R-:W-:Y:S06]  /*0e90*/  @!P1 BRA `(.L_x_23) ;  /* 0x0000000000489947 */ /* 0x000fec0003800000 */
[----:B------:R-:W0:Y:S01]  /*0ea0*/  LDC.64 R14, c[0x0][0x380] ;  /* 0x0000e000ff0e7b82 */ /* 0x000e220000000a00 */
[----:B------:R-:W1:Y:S01]  /*0eb0*/  LDCU.64 UR4, c[0x0][0x380] ;  /* 0x00007000ff0477ac */ /* 0x000e620008000a00 */
[CC--:B------:R-:W-:Y:S02]  /*0ec0*/  IADD3 R2, P1, PT, R20.reuse, R9.reuse, RZ ;  /* 0x0000000914027210 */ /* 0x0c0fe40007f3e0ff */
[-C--:B------:R-:W-:Y:S02]  /*0ed0*/  IADD3 R5, PT, PT, R20, R9.reuse, RZ ;  /* 0x0000000914057210 */ /* 0x080fe40007ffe0ff */
[----:B------:R-:W-:Y:S02]  /*0ee0*/  IADD3 R11, PT, PT, R10, R9, RZ ;  /* 0x000000090a0b7210 */ /* 0x000fe40007ffe0ff */
[----:B------:R-:W2:Y:S01]  /*0ef0*/  LDC.64 R6, c[0x0][0x388] ;  /* 0x0000e200ff067b82 */ /* 0x000ea20000000a00 */
[----:B------:R-:W-:Y:S02]  /*0f00*/  IADD3.X R17, PT, PT, RZ, RZ, RZ, P1, !PT ;  /* 0x000000ffff117210 */ /* 0x000fe40000ffe4ff */
[----:B-1----:R-:W-:Y:S01]  /*0f10*/  LEA R4, P1, R2, UR4, 0x2 ;  /* 0x0000000402047c11 */ /* 0x002fe2000f8210ff */
[----:B0-----:R-:W-:-:S03]  /*0f20*/  IMAD.WIDE.U32 R14, R5, 0x4, R14 ;  /* 0x00000004050e7825 */ /* 0x001fc600078e000e */
[----:B------:R-:W-:-:S03]  /*0f30*/  LEA.HI.X R5, R2, UR5, R17, 0x2, P1 ;  /* 0x0000000502057c11 */ /* 0x000fc600088f1411 */
[----:B------:R-:W3:Y:S01]  /*0f40*/  LDG.E R14, desc[UR6][R14.64] ;  /* 0x000000060e0e7981 */ /* 0x000ee2000c1e1900 */
[----:B--2---:R-:W-:-:S03]  /*0f50*/  IMAD.WIDE R6, R11, 0x4, R6 ;  /* 0x000000040b067825 */ /* 0x004fc600078e0206 */
[----:B------:R-:W2:Y:S04]  /*0f60*/  LDG.E R5, desc[UR6][R4.64+0x4] ;  /* 0x0000040604057981 */ /* 0x000ea8000c1e1900 */
[----:B------:R-:W3:Y:S04]  /*0f70*/  LDG.E R2, desc[UR6][R6.64] ;  /* 0x0000000606027981 */ /* 0x000ee8000c1e1900 */
[----:B------:R-:W2:Y:S01]  /*0f80*/  LDG.E R8, desc[UR6][R6.64+0x4] ;  /* 0x0000040606087981 */ /* 0x000ea2000c1e1900 */
[----:B------:R-:W-:Y:S01]  /*0f90*/  IADD3 R9, PT, PT, R9, 0x2, RZ ;  /* 0x0000000209097810 */ /* 0x000fe20007ffe0ff */
[----:B---3--:R-:W-:-:S04]  /*0fa0*/  FFMA R2, R14, R2, R29 ;  /* 0x000000020e027223 */ /* 0x008fc8000000001d */
[----:B--2---:R-:W-:-:S07]  /*0fb0*/  FFMA R29, R5, R8, R2 ;  /* 0x00000008051d7223 */ /* 0x004fce0000000002 */
.L_x_23:
[----:B------:R-:W-:Y:S05]  /*0fc0*/  @P0 BRA `(.L_x_13) ;  /* 0x0000000c00c40947 */ /* 0x000fea0003800000 */
[----:B------:R-:W0:Y:S01]  /*0fd0*/  LDC.64 R4, c[0x0][0x380] ;  /* 0x0000e000ff047b82 */ /* 0x000e220000000a00 */
[-C--:B------:R-:W-:Y:S02]  /*0fe0*/  IADD3 R11, PT, PT, R20, R9.reuse, RZ ;  /* 0x00000009140b7210 */ /* 0x080fe40007ffe0ff */
[----:B------:R-:W-:-:S05]  /*0ff0*/  IADD3 R9, PT, PT, R10, R9, RZ ;  /* 0x000000090a097210 */ /* 0x000fca0007ffe0ff */
[----:B------:R-:W1:Y:S01]  /*1000*/  LDC.64 R6, c[0x0][0x388] ;  /* 0x0000e200ff067b82 */ /* 0x000e620000000a00 */
[----:B0-----:R-:W-:-:S06]  /*1010*/  IMAD.WIDE.U32 R4, R11, 0x4, R4 ;  /* 0x000000040b047825 */ /* 0x001fcc00078e0004 */
[----:B------:R-:W2:Y:S01]  /*1020*/  LDG.E R4, desc[UR6][R4.64] ;  /* 0x0000000604047981 */ /* 0x000ea2000c1e1900 */
[----:B-1----:R-:W-:-:S06]  /*1030*/  IMAD.WIDE R6, R9, 0x4, R6 ;  /* 0x0000000409067825 */ /* 0x002fcc00078e0206 */
[----:B------:R-:W2:Y:S02]  /*1040*/  LDG.E R6, desc[UR6][R6.64] ;  /* 0x0000000606067981 */ /* 0x000ea4000c1e1900 */
[----:B--2---:R-:W-:Y:S01]  /*1050*/  FFMA R29, R4, R6, R29 ;  /* 0x00000006041d7223 */ /* 0x004fe2000000001d */
[----:B------:R-:W-:Y:S06]  /*1060*/  BRA `(.L_x_13) ;  /* 0x0000000c009c7947 */ /* 0x000fec0003800000 */
.L_x_14:
[----:B------:R-:W0:Y:S02]  /*1070*/  LDCU.S8 UR4, c[0x0][0x3a5] ;  /* 0x000074a0ff0477ac */ /* 0x000e240008000200 */
        /* <DEDUP_REMOVED lines=8> */
[----:B------:R-:W-:Y:S02]  /*1100*/  LOP3.LUT R6, R2, 0x7ffffff8, RZ, 0xc0, !PT ;  /* 0x7ffffff802067812 */ /* 0x000fe400078ec0ff */
[----:B------:R-:W-:Y:S02]  /*1110*/  MOV R29, RZ ;  /* 0x000000ff001d7202 */ /* 0x000fe40000000f00 */
[----:B------:R-:W-:Y:S02]  /*1120*/  MOV R7, R3 ;  /* 0x0000000300077202 */ /* 0x000fe40000000f00 */
[----:B------:R-:W-:Y:S02]  /*1130*/  MOV R4, R0 ;  /* 0x0000000000047202 */ /* 0x000fe40000000f00 */
[----:B------:R-:W-:-:S07]  /*1140*/  IADD3 R8, PT, PT, -R6, RZ, RZ ;  /* 0x000000ff06087210 */ /* 0x000fce0007ffe1ff */
.L_x_26:
[----:B------:R-:W0:Y:S08]  /*1150*/  LDC.64 R14, c[0x0][0x380] ;  /* 0x0000e000ff0e7b82 */ /* 0x000e300000000a00 */
[----:B------:R-:W1:Y:S01]  /*1160*/  LDC.64 R26, c[0x0][0x388] ;  /* 0x0000e200ff1a7b82 */ /* 0x000e620000000a00 */
[----:B0-----:R-:W-:-:S05]  /*1170*/  IMAD.WIDE R14, R7, 0x4, R14 ;  /* 0x00000004070e7825 */ /* 0x001fca00078e020e */
[----:B------:R0:W2:Y:S01]  /*1180*/  LDG.E R22, desc[UR6][R14.64] ;  /* 0x000000060e167981 */ /* 0x0000a2000c1e1900 */
[----:B-1----:R-:W-:-:S05]  /*1190*/  IMAD.WIDE R26, R4, 0x4, R26 ;  /* 0x00000004041a7825 */ /* 0x002fca00078e021a */
[----:B------:R-:W2:Y:S01]  /*11a0*/  LDG.E R9, desc[UR6][R26.64] ;  /* 0x000000061a097981 */ /* 0x000ea2000c1e1900 */
[----:B0-----:R-:W-:-:S04]  /*11b0*/  IMAD.WIDE R14, R12, 0x4, R14 ;  /* 0x000000040c0e7825 */ /* 0x001fc800078e020e */
[C---:B------:R-:W-:Y:S01]  /*11c0*/  IMAD.WIDE R20, R13.reuse, 0x4, R26 ;  /* 0x000000040d147825 */ /* 0x040fe200078e021a */
[----:B------:R-:W3:Y:S03]  /*11d0*/  LDG.E R28, desc[UR6][R14.64] ;  /* 0x000000060e1c7981 */ /* 0x000ee6000c1e1900 */
[----:B------:R-:W-:Y:S01]  /*11e0*/  IMAD.WIDE R24, R12, 0x4, R14 ;  /* 0x000000040c187825 */ /* 0x000fe200078e020e */
[----:B------:R-:W3:Y:S03]  /*11f0*/  LDG.E R27, desc[UR6][R20.64] ;  /* 0x00000006141b7981 */ /* 0x000ee6000c1e1900 */
[----:B------:R-:W-:-:S04]  /*1200*/  IMAD.WIDE R10, R13, 0x4, R20 ;  /* 0x000000040d0a7825 */ /* 0x000fc800078e0214 */
[C---:B------:R-:W-:Y:S01]  /*1210*/  IMAD.WIDE R16, R12.reuse, 0x4, R24 ;  /* 0x000000040c107825 */ /* 0x040fe200078e0218 */
[----:B------:R-:W4:Y:S04]  /*1220*/  LDG.E R26, desc[UR6][R10.64] ;  /* 0x000000060a1a7981 */ /* 0x000f28000c1e1900 */
[----:B------:R0:W5:Y:S01]  /*1230*/  LDG.E R23, desc[UR6][R16.64] ;  /* 0x0000000610177981 */ /* 0x000162000c1e1900 */
[----:B------:R-:W-:-:S03]  /*1240*/  IMAD.WIDE R18, R12, 0x4, R16 ;  /* 0x000000040c127825 */ /* 0x000fc600078e0210 */
[----:B------:R-:W4:Y:S01]  /*1250*/  LDG.E R25, desc[UR6][R24.64] ;  /* 0x0000000618197981 */ /* 0x000f22000c1e1900 */
[----:B0-----:R-:W-:-:S03]  /*1260*/  IMAD.WIDE R16, R13, 0x4, R10 ;  /* 0x000000040d107825 */ /* 0x001fc600078e020a */
[----:B------:R0:W5:Y:S01]  /*1270*/  LDG.E R21, desc[UR6][R18.64] ;  /* 0x0000000612157981 */ /* 0x000162000c1e1900 */
[----:B------:R-:W-:-:S03]  /*1280*/  IMAD.WIDE R14, R12, 0x4, R18 ;  /* 0x000000040c0e7825 */ /* 0x000fc600078e0212 */
[----:B------:R1:W5:Y:S04]  /*1290*/  LDG.E R24, desc[UR6][R16.64] ;  /* 0x0000000610187981 */ /* 0x000368000c1e1900 */
[----:B------:R1:W5:Y:S01]  /*12a0*/  LDG.E R11, desc[UR6][R14.64] ;  /* 0x000000060e0b7981 */ /* 0x000362000c1e1900 */
[----:B0-----:R-:W-:-:S04]  /*12b0*/  IMAD.WIDE R18, R13, 0x4, R16 ;  /* 0x000000040d127825 */ /* 0x001fc800078e0210 */
[----:B-1----:R-:W-:-:S04]  /*12c0*/  IMAD.WIDE R16, R13, 0x4, R18 ;  /* 0x000000040d107825 */ /* 0x002fc800078e0212 */
[C---:B------:R-:W-:Y:S01]  /*12d0*/  IMAD.WIDE R14, R12.reuse, 0x4, R14 ;  /* 0x000000040c0e7825 */ /* 0x040fe200078e020e */
[----:B------:R-:W5:Y:S04]  /*12e0*/  LDG.E R20, desc[UR6][R16.64] ;  /* 0x0000000610147981 */ /* 0x000f68000c1e1900 */
[----:B------:R0:W5:Y:S02]  /*12f0*/  LDG.E R10, desc[UR6][R14.64] ;  /* 0x000000060e0a7981 */ /* 0x000164000c1e1900 */
[----:B0-----:R-:W-:-:S04]  /*1300*/  IMAD.WIDE R14, R12, 0x4, R14 ;  /* 0x000000040c0e7825 */ /* 0x001fc800078e020e */
[----:B--2---:R-:W-:Y:S02]  /*1310*/  FFMA R9, R22, R9, R29 ;  /* 0x0000000916097223 */ /* 0x004fe4000000001d */
[----:B------:R0:W2:Y:S04]  /*1320*/  LDG.E R22, desc[UR6][R18.64] ;  /* 0x0000000612167981 */ /* 0x0000a8000c1e1900 */
[----:B------:R-:W2:Y:S01]  /*1330*/  LDG.E R29, desc[UR6][R14.64] ;  /* 0x000000060e1d7981 */ /* 0x000ea2000c1e1900 */
[----:B0-----:R-:W-:-:S05]  /*1340*/  IMAD.WIDE R18, R13, 0x4, R16 ;  /* 0x000000040d127825 */ /* 0x001fca00078e0210 */
[----:B------:R0:W2:Y:S02]  /*1350*/  LDG.E R17, desc[UR6][R18.64] ;  /* 0x0000000612117981 */ /* 0x0000a4000c1e1900 */
[----:B0-----:R-:W-:-:S06]  /*1360*/  IMAD.WIDE R18, R13, 0x4, R18 ;  /* 0x000000040d127825 */ /* 0x001fcc00078e0212 */
[----:B------:R-:W2:Y:S01]  /*1370*/  LDG.E R18, desc[UR6][R18.64] ;  /* 0x0000000612127981 */ /* 0x000ea2000c1e1900 */
[----:B---3--:R-:W-:Y:S01]  /*1380*/  FFMA R28, R28, R27, R9 ;  /* 0x0000001b1c1c7223 */ /* 0x008fe20000000009 */
[----:B------:R-:W-:-:S03]  /*1390*/  IADD3 R8, PT, PT, R8, 0x8, RZ ;  /* 0x0000000808087810 */ /* 0x000fc60007ffe0ff */
[----:B----4-:R-:W-:Y:S01]  /*13a0*/  FFMA R26, R25, R26, R28 ;  /* 0x0000001a191a7223 */ /* 0x010fe2000000001c */
[----:B------:R-:W-:-:S03]  /*13b0*/  ISETP.NE.AND P0, PT, R8, RZ, PT ;  /* 0x000000ff0800720c */ /* 0x000fc60003f05270 */
[----:B-----5:R-:W-:Y:S01]  /*13c0*/  FFMA R24, R23, R24, R26 ;  /* 0x0000001817187223 */ /* 0x020fe2000000001a */
[----:B------:R-:W-:Y:S02]  /*13d0*/  LEA R7, R12, R7, 0x3 ;  /* 0x000000070c077211 */ /* 0x000fe400078e18ff */
[----:B------:R-:W-:Y:S01]  /*13e0*/  LEA R4, R13, R4, 0x3 ;  /* 0x000000040d047211 */ /* 0x000fe200078e18ff */
[----:B--2---:R-:W-:-:S04]  /*13f0*/  FFMA R22, R21, R22, R24 ;  /* 0x0000001615167223 */ /* 0x004fc80000000018 */
[----:B------:R-:W-:-:S04]  /*1400*/  FFMA R11, R11, R20, R22 ;  /* 0x000000140b0b7223 */ /* 0x000fc80000000016 */
[----:B------:R-:W-:-:S04]  /*1410*/  FFMA R10, R10, R17, R11 ;  /* 0x000000110a0a7223 */ /* 0x000fc8000000000b */
[----:B------:R-:W-:Y:S01]  /*1420*/  FFMA R29, R29, R18, R10 ;  /* 0x000000121d1d7223 */ /* 0x000fe2000000000a */
[----:B------:R-:W-:Y:S06]  /*1430*/  @P0 BRA `(.L_x_26) ;  /* 0xfffffffc00440947 */ /* 0x000fec000383ffff */
.L_x_25:
[----:B------:R-:W-:Y:S05]  /*1440*/  @!P1 BRA `(.L_x_13) ;  /* 0x0000000800a49947 */ /* 0x000fea0003800000 */
[----:B------:R-:W-:Y:S02]  /*1450*/  ISETP.GE.U32.AND P0, PT, R5, 0x4, PT ;  /* 0x000000040500780c */ /* 0x000fe40003f06070 */
[----:B------:R-:W-:-:S04]  /*1460*/  LOP3.LUT R7, R2, 0x3, RZ, 0xc0, !PT ;  /* 0x0000000302077812 */ /* 0x000fc800078ec0ff */
[----:B------:R-:W-:-:S07]  /*1470*/  ISETP.NE.AND P1, PT, R7, RZ, PT ;  /* 0x000000ff0700720c */ /* 0x000fce0003f25270 */
[----:B------:R-:W-:Y:S06]  /*1480*/  @!P0 BRA `(.L_x_27) ;  /* 0x0000000000648947 */ /* 0x000fec0003800000 */
[----:B------:R-:W0:Y:S01]  /*1490*/  LDC.64 R20, c[0x0][0x380] ;  /* 0x0000e000ff147b82 */ /* 0x000e220000000a00 */
[C---:B------:R-:W-:Y:S02]  /*14a0*/  IMAD R5, R6.reuse, R12, R3 ;  /* 0x0000000c06057224 */ /* 0x040fe400078e0203 */
[----:B------:R-:W-:-:S05]  /*14b0*/  IMAD R9, R6, R13, R0 ;  /* 0x0000000d06097224 */ /* 0x000fca00078e0200 */
[----:B------:R-:W1:Y:S01]  /*14c0*/  LDC.64 R22, c[0x0][0x388] ;  /* 0x0000e200ff167b82 */ /* 0x000e620000000a00 */
[----:B0-----:R-:W-:-:S04]  /*14d0*/  IMAD.WIDE R20, R5, 0x4, R20 ;  /* 0x0000000405147825 */ /* 0x001fc800078e0214 */
[----:B------:R-:W-:Y:S02]  /*14e0*/  IMAD.WIDE R4, R12, 0x4, R20 ;  /* 0x000000040c047825 */ /* 0x000fe400078e0214 */
[----:B------:R-:W2:Y:S02]  /*14f0*/  LDG.E R20, desc[UR6][R20.64] ;  /* 0x0000000614147981 */ /* 0x000ea4000c1e1900 */
[----:B-1----:R-:W-:-:S04]  /*1500*/  IMAD.WIDE R22, R9, 0x4, R22 ;  /* 0x0000000409167825 */ /* 0x002fc800078e0216 */
[C---:B------:R-:W-:Y:S02]  /*1510*/  IMAD.WIDE R8, R13.reuse, 0x4, R22 ;  /* 0x000000040d087825 */ /* 0x040fe400078e0216 */
[----:B------:R-:W2:Y:S02]  /*1520*/  LDG.E R22, desc[UR6][R22.64] ;  /* 0x0000000616167981 */ /* 0x000ea4000c1e1900 */
[C---:B------:R-:W-:Y:S02]  /*1530*/  IMAD.WIDE R14, R12.reuse, 0x4, R4 ;  /* 0x000000040c0e7825 */ /* 0x040fe400078e0204 */
[----:B------:R-:W3:Y:S02]  /*1540*/  LDG.E R5, desc[UR6][R4.64] ;  /* 0x0000000604057981 */ /* 0x000ee4000c1e1900 */
[----:B------:R-:W-:Y:S02]  /*1550*/  IMAD.WIDE R10, R13, 0x4, R8 ;  /* 0x000000040d0a7825 */ /* 0x000fe400078e0208 */
[----:B------:R-:W3:Y:S02]  /*1560*/  LDG.E R8, desc[UR6][R8.64] ;  /* 0x0000000608087981 */ /* 0x000ee4000c1e1900 */
[----:B------:R-:W-:-:S02]  /*1570*/  IMAD.WIDE R16, R12, 0x4, R14 ;  /* 0x000000040c107825 */ /* 0x000fc400078e020e */
[----:B------:R-:W4:Y:S02]  /*1580*/  LDG.E R25, desc[UR6][R14.64] ;  /* 0x000000060e197981 */ /* 0x000f24000c1e1900 */
[----:B------:R-:W-:Y:S02]  /*1590*/  IMAD.WIDE R18, R13, 0x4, R10 ;  /* 0x000000040d127825 */ /* 0x000fe400078e020a */
[----:B------:R-:W4:Y:S04]  /*15a0*/  LDG.E R10, desc[UR6][R10.64] ;  /* 0x000000060a0a7981 */ /* 0x000f28000c1e1900 */
[----:B------:R-:W5:Y:S04]  /*15b0*/  LDG.E R17, desc[UR6][R16.64] ;  /* 0x0000000610117981 */ /* 0x000f68000c1e1900 */
[----:B------:R-:W5:Y:S01]  /*15c0*/  LDG.E R18, desc[UR6][R18.64] ;  /* 0x0000000612127981 */ /* 0x000f62000c1e1900 */
[----:B------:R-:W-:Y:S01]  /*15d0*/  IADD3 R6, PT, PT, R6, 0x4, RZ ;  /* 0x0000000406067810 */ /* 0x000fe20007ffe0ff */
[----:B--2---:R-:W-:-:S04]  /*15e0*/  FFMA R20, R20, R22, R29 ;  /* 0x0000001614147223 */ /* 0x004fc8000000001d */
[----:B---3--:R-:W-:-:S04]  /*15f0*/  FFMA R20, R5, R8, R20 ;  /* 0x0000000805147223 */ /* 0x008fc80000000014 */
[----:B----4-:R-:W-:-:S04]  /*1600*/  FFMA R20, R25, R10, R20 ;  /* 0x0000000a19147223 */ /* 0x010fc80000000014 */
[----:B-----5:R-:W-:-:S07]  /*1610*/  FFMA R29, R17, R18, R20 ;  /* 0x00000012111d7223 */ /* 0x020fce0000000014 */
.L_x_27:
[----:B------:R-:W-:Y:S05]  /*1620*/  @!P1 BRA `(.L_x_13) ;  /* 0x00000008002c9947 */ /* 0x000fea0003800000 */
[----:B------:R-:W-:Y:S02]  /*1630*/  ISETP.NE.AND P0, PT, R7, 0x1, PT ;  /* 0x000000010700780c */ /* 0x000fe40003f05270 */
[----:B------:R-:W-:-:S04]  /*1640*/  LOP3.LUT R2, R2, 0x1, RZ, 0xc0, !PT ;  /* 0x0000000102027812 */ /* 0x000fc800078ec0ff */
[----:B------:R-:W-:-:S07]  /*1650*/  ISETP.NE.U32.AND P1, PT, R2, 0x1, PT ;  /* 0x000000010200780c */ /* 0x000fce0003f25070 */
[----:B------:R-:W-:Y:S06]  /*1660*/  @!P0 BRA `(.L_x_28) ;  /* 0x00000000003c8947 */ /* 0x000fec0003800000 */
[----:B------:R-:W0:Y:S01]  /*1670*/  LDC.64 R4, c[0x0][0x380] ;  /* 0x0000e000ff047b82 */ /* 0x000e220000000a00 */
[C---:B------:R-:W-:Y:S02]  /*1680*/  IMAD R7, R6.reuse, R12, R3 ;  /* 0x0000000c06077224 */ /* 0x040fe400078e0203 */
[----:B------:R-:W-:-:S05]  /*1690*/  IMAD R11, R6, R13, R0 ;  /* 0x0000000d060b7224 */ /* 0x000fca00078e0200 */
[----:B------:R-:W1:Y:S01]  /*16a0*/  LDC.64 R8, c[0x0][0x388] ;  /* 0x0000e200ff087b82 */ /* 0x000e620000000a00 */
[----:B0-----:R-:W-:-:S05]  /*16b0*/  IMAD.WIDE R4, R7, 0x4, R4 ;  /* 0x0000000407047825 */ /* 0x001fca00078e0204 */
[----:B------:R-:W2:Y:S01]  /*16c0*/  LDG.E R2, desc[UR6][R4.64] ;  /* 0x0000000604027981 */ /* 0x000ea2000c1e1900 */
[----:B-1----:R-:W-:-:S04]  /*16d0*/  IMAD.WIDE R8, R11, 0x4, R8 ;  /* 0x000000040b087825 */ /* 0x002fc800078e0208 */
[----:B------:R-:W-:-:S04]  /*16e0*/  IMAD.WIDE R10, R12, 0x4, R4 ;  /* 0x000000040c0a7825 */ /* 0x000fc800078e0204 */
[----:B------:R-:W-:Y:S02]  /*16f0*/  IMAD.WIDE R14, R13, 0x4, R8 ;  /* 0x000000040d0e7825 */ /* 0x000fe400078e0208 */
[----:B------:R-:W2:Y:S04]  /*1700*/  LDG.E R8, desc[UR6][R8.64] ;  /* 0x0000000608087981 */ /* 0x000ea8000c1e1900 */
[----:B------:R-:W3:Y:S04]  /*1710*/  LDG.E R11, desc[UR6][R10.64] ;  /* 0x000000060a0b7981 */ /* 0x000ee8000c1e1900 */
[----:B------:R-:W3:Y:S01]  /*1720*/  LDG.E R14, desc[UR6][R14.64] ;  /* 0x000000060e0e7981 */ /* 0x000ee2000c1e1900 */
[----:B------:R-:W-:Y:S01]  /*1730*/  IADD3 R6, PT, PT, R6, 0x2, RZ ;  /* 0x0000000206067810 */ /* 0x000fe20007ffe0ff */
[----:B--2---:R-:W-:-:S04]  /*1740*/  FFMA R2, R2, R8, R29 ;  /* 0x0000000802027223 */ /* 0x004fc8000000001d */
[----:B---3--:R-:W-:-:S07]  /*1750*/  FFMA R29, R11, R14, R2 ;  /* 0x0000000e0b1d7223 */ /* 0x008fce0000000002 */
.L_x_28:
[----:B------:R-:W-:Y:S05]  /*1760*/  @P1 BRA `(.L_x_13) ;  /* 0x0000000400dc1947 */ /* 0x000fea0003800000 */
[----:B------:R-:W0:Y:S01]  /*1770*/  LDC.64 R4, c[0x0][0x380] ;  /* 0x0000e000ff047b82 */ /* 0x000e220000000a00 */
[C---:B------:R-:W-:Y:S02]  /*1780*/  IMAD R7, R6.reuse, R12, R3 ;  /* 0x0000000c06077224 */ /* 0x040fe400078e0203 */
[----:B------:R-:W-:-:S05]  /*1790*/  IMAD R11, R6, R13, R0 ;  /* 0x0000000d060b7224 */ /* 0x000fca00078e0200 */
[----:B------:R-:W1:Y:S01]  /*17a0*/  LDC.64 R8, c[0x0][0x388] ;  /* 0x0000e200ff087b82 */ /* 0x000e620000000a00 */
[----:B0-----:R-:W-:-:S06]  /*17b0*/  IMAD.WIDE R4, R7, 0x4, R4 ;  /* 0x0000000407047825 */ /* 0x001fcc00078e0204 */
[----:B------:R-:W2:Y:S01]  /*17c0*/  LDG.E R4, desc[UR6][R4.64] ;  /* 0x0000000604047981 */ /* 0x000ea2000c1e1900 */
[----:B-1----:R-:W-:-:S06]  /*17d0*/  IMAD.WIDE R6, R11, 0x4, R8 ;  /* 0x000000040b067825 */ /* 0x002fcc00078e0208 */
[----:B------:R-:W2:Y:S02]  /*17e0*/  LDG.E R6, desc[UR6][R6.64] ;  /* 0x0000000606067981 */ /* 0x000ea4000c1e1900 */
[----:B--2---:R-:W-:Y:S01]  /*17f0*/  FFMA R29, R4, R6, R29 ;  /* 0x00000006041d7223 */ /* 0x004fe2000000001d */
[----:B------:R-:W-:Y:S06]  /*1800*/  BRA `(.L_x_13) ;  /* 0x0000000400b47947 */ /* 0x000fec0003800000 */
.L_x_24:
[C---:B------:R-:W-:Y:S01]  /*1810*/  ISETP.GE.U32.AND P0, PT, R2.reuse, 0x8, PT ;  /* 0x000000080200780c */ /* 0x040fe20003f06070 */
[----:B------:R-:W-:Y:S01]  /*1820*/  HFMA2 R29, -RZ, RZ, 0, 0 ;  /* 0x00000000ff1d7431 */ /* 0x000fe200000001ff */
[----:B------:R-:W-:Y:S02]  /*1830*/  LOP3.LUT R24, R2, 0x7, RZ, 0xc0, !PT ;  /* 0x0000000702187812 */ /* 0x000fe400078ec0ff */
[----:B------:R-:W-:Y:S02]  /*1840*/  MOV R19, RZ ;  /* 0x000000ff00137202 */ /* 0x000fe40000000f00 */
[----:B------:R-:W-:-:S07]  /*1850*/  ISETP.NE.AND P1, PT, R24, RZ, PT ;  /* 0x000000ff1800720c */ /* 0x000fce0003f25270 */
[----:B------:R-:W-:Y:S06]  /*1860*/  @!P0 BRA `(.L_x_29) ;  /* 0x0000000000c48947 */ /* 0x000fec0003800000 */
[----:B------:R-:W0:Y:S01]  /*1870*/  LDCU.64 UR4, c[0x0][0x388] ;  /* 0x00007100ff0477ac */ /* 0x000e220008000a00 */
[----:B------:R-:W-:Y:S02]  /*1880*/  LOP3.LUT R19, R2, 0x7ffffff8, RZ, 0xc0, !PT ;  /* 0x7ffffff802137812 */ /* 0x000fe400078ec0ff */
[----:B------:R-:W-:Y:S02]  /*1890*/  MOV R29, RZ ;  /* 0x000000ff001d7202 */ /* 0x000fe40000000f00 */
[----:B------:R-:W-:Y:S02]  /*18a0*/  MOV R11, R10 ;  /* 0x0000000a000b7202 */ /* 0x000fe40000000f00 */
[----:B------:R-:W-:Y:S02]  /*18b0*/  MOV R21, R3 ;  /* 0x0000000300157202 */ /* 0x000fe40000000f00 */
[----:B------:R-:W-:Y:S01]  /*18c0*/  IADD3 R18, PT, PT, -R19, RZ, RZ ;  /* 0x000000ff13127210 */ /* 0x000fe20007ffe1ff */
[----:B0-----:R-:W-:-:S04]  /*18d0*/  UIADD3 UR4, UP0, UPT, UR4, 0x10, URZ ;  /* 0x0000001004047890 */ /* 0x001fc8000ff1e0ff */
[----:B------:R-:W-:-:S12]  /*18e0*/  UIADD3.X UR5, UPT, UPT, URZ, UR5, URZ, UP0, !UPT ;  /* 0x00000005ff057290 */ /* 0x000fd800087fe4ff */
.L_x_30:
[----:B------:R-:W0:Y:S01]  /*18f0*/  LDC.64 R22, c[0x0][0x380] ;  /* 0x0000e000ff167b82 */ /* 0x000e220000000a00 */
[----:B------:R-:W-:Y:S02]  /*1900*/  MOV R4, UR4 ;  /* 0x0000000400047c02 */ /* 0x000fe40008000f00 */
[----:B------:R-:W-:-:S03]  /*1910*/  MOV R5, UR5 ;  /* 0x0000000500057c02 */ /* 0x000fc60008000f00 */
[----:B------:R-:W-:-:S05]  /*1920*/  IMAD.WIDE R4, R11, 0x4, R4 ;  /* 0x000000040b047825 */ /* 0x000fca00078e0204 */
[----:B------:R-:W2:Y:S04]  /*1930*/  LDG.E R17, desc[UR6][R4.64+-0x10] ;  /* 0xfffff00604117981 */ /* 0x000ea8000c1e1900 */
[----:B------:R-:W3:Y:S04]  /*1940*/  LDG.E R26, desc[UR6][R4.64+-0xc] ;  /* 0xfffff406041a7981 */ /* 0x000ee8000c1e1900 */
[----:B------:R-:W4:Y:S01]  /*1950*/  LDG.E R20, desc[UR6][R4.64+-0x8] ;  /* 0xfffff80604147981 */ /* 0x000f22000c1e1900 */
[----:B0-----:R-:W-:-:S03]  /*1960*/  IMAD.WIDE R22, R21, 0x4, R22 ;  /* 0x0000000415167825 */ /* 0x001fc600078e0216 */
[----:B------:R-:W5:Y:S04]  /*1970*/  LDG.E R28, desc[UR6][R4.64+-0x4] ;  /* 0xfffffc06041c7981 */ /* 0x000f68000c1e1900 */
[----:B------:R0:W2:Y:S02]  /*1980*/  LDG.E R16, desc[UR6][R22.64] ;  /* 0x0000000616107981 */ /* 0x0000a4000c1e1900 */
[----:B0-----:R-:W-:-:S05]  /*1990*/  IMAD.WIDE R22, R12, 0x4, R22 ;  /* 0x000000040c167825 */ /* 0x001fca00078e0216 */
[----:B------:R0:W3:Y:S01]  /*19a0*/  LDG.E R25, desc[UR6][R22.64] ;  /* 0x0000000616197981 */ /* 0x0000e2000c1e1900 */
[----:B------:R-:W-:-:S04]  /*19b0*/  IMAD.WIDE R14, R12, 0x4, R22 ;  /* 0x000000040c0e7825 */ /* 0x000fc800078e0216 */
[C---:B------:R-:W-:Y:S02]  /*19c0*/  IMAD.WIDE R8, R12.reuse, 0x4, R14 ;  /* 0x000000040c087825 */ /* 0x040fe400078e020e */
[----:B------:R-:W4:Y:S02]  /*19d0*/  LDG.E R15, desc[UR6][R14.64] ;  /* 0x000000060e0f7981 */ /* 0x000f24000c1e1900 */
[----:B------:R-:W-:Y:S02]  /*19e0*/  IMAD.WIDE R6, R12, 0x4, R8 ;  /* 0x000000040c067825 */ /* 0x000fe400078e0208 */
[----:B------:R1:W5:Y:S02]  /*19f0*/  LDG.E R27, desc[UR6][R8.64] ;  /* 0x00000006081b7981 */ /* 0x000364000c1e1900 */
[----:B--2---:R-:W-:Y:S01]  /*1a00*/  FFMA R29, R16, R17, R29 ;  /* 0x00000011101d7223 */ /* 0x004fe2000000001d */
[C---:B------:R-:W-:Y:S02]  /*1a10*/  IMAD.WIDE R16, R12.reuse, 0x4, R6 ;  /* 0x000000040c107825 */ /* 0x040fe400078e0206 */
[----:B------:R-:W2:Y:S02]  /*1a20*/  LDG.E R6, desc[UR6][R6.64] ;  /* 0x0000000606067981 */ /* 0x000ea4000c1e1900 */
[----:B0-----:R-:W-:-:S02]  /*1a30*/  IMAD.WIDE R22, R12, 0x4, R16 ;  /* 0x000000040c167825 */ /* 0x001fc400078e0210 */
[----:B------:R-:W2:Y:S02]  /*1a40*/  LDG.E R16, desc[UR6][R16.64] ;  /* 0x0000000610107981 */ /* 0x000ea4000c1e1900 */
[----:B---3--:R-:W-:Y:S01]  /*1a50*/  FFMA R26, R25, R26, R29 ;  /* 0x0000001a191a7223 */ /* 0x008fe2000000001d */
[----:B-1----:R-:W-:Y:S01]  /*1a60*/  IMAD.WIDE R8, R12, 0x4, R22 ;  /* 0x000000040c087825 */ /* 0x002fe200078e0216 */
[----:B------:R-:W2:Y:S04]  /*1a70*/  LDG.E R25, desc[UR6][R4.64] ;  /* 0x0000000604197981 */ /* 0x000ea8000c1e1900 */
[----:B------:R-:W3:Y:S04]  /*1a80*/  LDG.E R29, desc[UR6][R4.64+0x4] ;  /* 0x00000406041d7981 */ /* 0x000ee8000c1e1900 */
[----:B------:R-:W3:Y:S04]  /*1a90*/  LDG.E R14, desc[UR6][R22.64] ;  /* 0x00000006160e7981 */ /* 0x000ee8000c1e1900 */
[----:B------:R-:W3:Y:S04]  /*1aa0*/  LDG.E R7, desc[UR6][R4.64+0x8] ;  /* 0x0000080604077981 */ /* 0x000ee8000c1e1900 */
[----:B------:R-:W3:Y:S04]  /*1ab0*/  LDG.E R17, desc[UR6][R4.64+0xc] ;  /* 0x00000c0604117981 */ /* 0x000ee8000c1e1900 */
[----:B------:R-:W3:Y:S01]  /*1ac0*/  LDG.E R9, desc[UR6][R8.64] ;  /* 0x0000000608097981 */ /* 0x000ee2000c1e1900 */
[----:B----4-:R-:W-:Y:S01]  /*1ad0*/  FFMA R20, R15, R20, R26 ;  /* 0x000000140f147223 */ /* 0x010fe2000000001a */
[----:B------:R-:W-:-:S03]  /*1ae0*/  IADD3 R18, PT, PT, R18, 0x8, RZ ;  /* 0x0000000812127810 */ /* 0x000fc60007ffe0ff */
[----:B-----5:R-:W-:Y:S01]  /*1af0*/  FFMA R27, R27, R28, R20 ;  /* 0x0000001c1b1b7223 */ /* 0x020fe20000000014 */
[----:B------:R-:W-:Y:S02]  /*1b00*/  ISETP.NE.AND P0, PT, R18, RZ, PT ;  /* 0x000000ff1200720c */ /* 0x000fe40003f05270 */
[----:B------:R-:W-:Y:S02]  /*1b10*/  LEA R21, R12, R21, 0x3 ;  /* 0x000000150c157211 */ /* 0x000fe400078e18ff */
[----:B------:R-:W-:Y:S01]  /*1b20*/  IADD3 R11, PT, PT, R11, 0x8, RZ ;  /* 0x000000080b0b7810 */ /* 0x000fe20007ffe0ff */
[----:B--2---:R-:W-:-:S04]  /*1b30*/  FFMA R25, R6, R25, R27 ;  /* 0x0000001906197223 */ /* 0x004fc8000000001b */
[----:B---3--:R-:W-:-:S04]  /*1b40*/  FFMA R25, R16, R29, R25 ;  /* 0x0000001d10197223 */ /* 0x008fc80000000019 */
[----:B------:R-:W-:-:S04]  /*1b50*/  FFMA R14, R14, R7, R25 ;  /* 0x000000070e0e7223 */ /* 0x000fc80000000019 */
[----:B------:R-:W-:Y:S01]  /*1b60*/  FFMA R29, R9, R17, R14 ;  /* 0x00000011091d7223 */ /* 0x000fe2000000000e */
[----:B------:R-:W-:Y:S06]  /*1b70*/  @P0 BRA `(.L_x_30) ;  /* 0xfffffffc005c0947 */ /* 0x000fec000383ffff */
.L_x_29:
[----:B------:R-:W-:Y:S05]  /*1b80*/  @!P1 BRA `(.L_x_13) ;  /* 0x0000000000d49947 */ /* 0x000fea0003800000 */
[----:B------:R-:W-:Y:S02]  /*1b90*/  ISETP.GE.U32.AND P0, PT, R24, 0x4, PT ;  /* 0x000000041800780c */ /* 0x000fe40003f06070 */
[----:B------:R-:W-:-:S04]  /*1ba0*/  LOP3.LUT R11, R2, 0x3, RZ, 0xc0, !PT ;  /* 0x00000003020b7812 */ /* 0x000fc800078ec0ff */
[----:B------:R-:W-:-:S07]  /*1bb0*/  ISETP.NE.AND P1, PT, R11, RZ, PT ;  /* 0x000000ff0b00720c */ /* 0x000fce0003f25270 */
[----:B------:R-:W-:Y:S06]  /*1bc0*/  @!P0 BRA `(.L_x_31) ;  /* 0x0000000000588947 */ /* 0x000fec0003800000 */
[----:B------:R-:W0:Y:S01]  /*1bd0*/  LDC.64 R14, c[0x0][0x380] ;  /* 0x0000e000ff0e7b82 */ /* 0x000e220000000a00 */
[----:B------:R-:W-:Y:S01]  /*1be0*/  IMAD R7, R19, R12, R3 ;  /* 0x0000000c13077224 */ /* 0x000fe200078e0203 */
[----:B------:R-:W-:-:S06]  /*1bf0*/  IADD3 R9, PT, PT, R10, R19, RZ ;  /* 0x000000130a097210 */ /* 0x000fcc0007ffe0ff */
[----:B------:R-:W1:Y:S01]  /*1c00*/  LDC.64 R4, c[0x0][0x388] ;  /* 0x0000e200ff047b82 */ /* 0x000e620000000a00 */
[----:B0-----:R-:W-:-:S04]  /*1c10*/  IMAD.WIDE R14, R7, 0x4, R14 ;  /* 0x00000004070e7825 */ /* 0x001fc800078e020e */
[----:B------:R-:W-:Y:S02]  /*1c20*/  IMAD.WIDE R16, R12, 0x4, R14 ;  /* 0x000000040c107825 */ /* 0x000fe400078e020e */
[----:B------:R-:W2:Y:S02]  /*1c30*/  LDG.E R14, desc[UR6][R14.64] ;  /* 0x000000060e0e7981 */ /* 0x000ea4000c1e1900 */
[----:B-1----:R-:W-:-:S04]  /*1c40*/  IMAD.WIDE R4, R9, 0x4, R4 ;  /* 0x0000000409047825 */ /* 0x002fc800078e0204 */
[C---:B------:R-:W-:Y:S01]  /*1c50*/  IMAD.WIDE R6, R12.reuse, 0x4, R16 ;  /* 0x000000040c067825 */ /* 0x040fe200078e0210 */
[----:B------:R-:W2:Y:S04]  /*1c60*/  LDG.E R18, desc[UR6][R4.64] ;  /* 0x0000000604127981 */ /* 0x000ea8000c1e1900 */
[----:B------:R-:W3:Y:S01]  /*1c70*/  LDG.E R17, desc[UR6][R16.64] ;  /* 0x0000000610117981 */ /* 0x000ee2000c1e1900 */
[----:B------:R-:W-:-:S03]  /*1c80*/  IMAD.WIDE R8, R12, 0x4, R6 ;  /* 0x000000040c087825 */ /* 0x000fc600078e0206 */
[----:B------:R-:W3:Y:S04]  /*1c90*/  LDG.E R20, desc[UR6][R4.64+0x4] ;  /* 0x0000040604147981 */ /* 0x000ee8000c1e1900 */
[----:B------:R-:W4:Y:S04]  /*1ca0*/  LDG.E R7, desc[UR6][R6.64] ;  /* 0x0000000606077981 */ /* 0x000f28000c1e1900 */
        /* <DEDUP_REMOVED lines=8> */
.L_x_31:
[----:B------:R-:W-:Y:S05]  /*1d30*/  @!P1 BRA `(.L_x_13) ;  /* 0x0000000000689947 */ /* 0x000fea0003800000 */
[----:B------:R-:W0:Y:S01]  /*1d40*/  LDC.64 R14, c[0x0][0x380] ;  /* 0x0000e000ff0e7b82 */ /* 0x000e220000000a00 */
[----:B------:R-:W-:Y:S02]  /*1d50*/  ISETP.NE.AND P0, PT, R11, 0x1, PT ;  /* 0x000000010b00780c */ /* 0x000fe40003f05270 */
[----:B------:R-:W-:-:S04]  /*1d60*/  LOP3.LUT R2, R2, 0x1, RZ, 0xc0, !PT ;  /* 0x0000000102027812 */ /* 0x000fc800078ec0ff */
[----:B------:R-:W-:Y:S01]  /*1d70*/  ISETP.NE.U32.AND P1, PT, R2, 0x1, PT ;  /* 0x000000010200780c */ /* 0x000fe20003f25070 */
[----:B------:R-:W1:Y:S06]  /*1d80*/  LDC.64 R8, c[0x0][0x388] ;  /* 0x0000e200ff087b82 */ /* 0x000e6c0000000a00 */
[----:B------:R-:W-:Y:S02]  /*1d90*/  @P0 IMAD R11, R19, R12, R3 ;  /* 0x0000000c130b0224 */ /* 0x000fe400078e0203 */
[----:B------:R-:W2:Y:S08]  /*1da0*/  LDC.64 R6, c[0x0][0x380] ;  /* 0x0000e000ff067b82 */ /* 0x000eb00000000a00 */
[----:B------:R-:W3:Y:S01]  /*1db0*/  LDC.64 R4, c[0x0][0x388] ;  /* 0x0000e200ff047b82 */ /* 0x000ee20000000a00 */
[----:B0-----:R-:W-:Y:S01]  /*1dc0*/  @P0 IMAD.WIDE R14, R11, 0x4, R14 ;  /* 0x000000040b0e0825 */ /* 0x001fe200078e020e */
[----:B------:R-:W-:-:S02]  /*1dd0*/  @P0 IADD3 R11, PT, PT, R10, R19, RZ ;  /* 0x000000130a0b0210 */ /* 0x000fc40007ffe0ff */
[----:B------:R-:W-:Y:S01]  /*1de0*/  @P0 IADD3 R19, PT, PT, R19, 0x2, RZ ;  /* 0x0000000213130810 */ /* 0x000fe20007ffe0ff */
[----:B------:R-:W-:Y:S02]  /*1df0*/  @P0 IMAD.WIDE R16, R12, 0x4, R14 ;  /* 0x000000040c100825 */ /* 0x000fe400078e020e */
[----:B------:R-:W4:Y:S02]  /*1e00*/  @P0 LDG.E R14, desc[UR6][R14.64] ;  /* 0x000000060e0e0981 */ /* 0x000f24000c1e1900 */
[----:B-1----:R-:W-:Y:S02]  /*1e10*/  @P0 IMAD.WIDE R8, R11, 0x4, R8 ;  /* 0x000000040b080825 */ /* 0x002fe400078e0208 */
[----:B------:R-:W5:Y:S02]  /*1e20*/  @P0 LDG.E R17, desc[UR6][R16.64] ;  /* 0x0000000610110981 */ /* 0x000f64000c1e1900 */
[----:B------:R-:W-:Y:S01]  /*1e30*/  @!P1 IMAD R11, R19, R12, R3 ;  /* 0x0000000c130b9224 */ /* 0x000fe200078e0203 */
[----:B------:R-:W-:Y:S01]  /*1e40*/  @!P1 IADD3 R19, PT, PT, R10, R19, RZ ;  /* 0x000000130a139210 */ /* 0x000fe20007ffe0ff */
[----:B------:R-:W4:Y:S02]  /*1e50*/  @P0 LDG.E R2, desc[UR6][R8.64] ;  /* 0x0000000608020981 */ /* 0x000f24000c1e1900 */
[----:B--2---:R-:W-:-:S02]  /*1e60*/  @!P1 IMAD.WIDE R6, R11, 0x4, R6 ;  /* 0x000000040b069825 */ /* 0x004fc400078e0206 */
[----:B------:R-:W5:Y:S02]  /*1e70*/  @P0 LDG.E R10, desc[UR6][R8.64+0x4] ;  /* 0x00000406080a0981 */ /* 0x000f64000c1e1900 */
[----:B---3--:R-:W-:Y:S02]  /*1e80*/  @!P1 IMAD.WIDE R4, R19, 0x4, R4 ;  /* 0x0000000413049825 */ /* 0x008fe400078e0204 */
[----:B------:R-:W2:Y:S04]  /*1e90*/  @!P1 LDG.E R6, desc[UR6][R6.64] ;  /* 0x0000000606069981 */ /* 0x000ea8000c1e1900 */
[----:B------:R-:W2:Y:S01]  /*1ea0*/  @!P1 LDG.E R4, desc[UR6][R4.64] ;  /* 0x0000000604049981 */ /* 0x000ea2000c1e1900 */
[----:B----4-:R-:W-:-:S04]  /*1eb0*/  @P0 FFMA R2, R14, R2, R29 ;  /* 0x000000020e020223 */ /* 0x010fc8000000001d */
[----:B-----5:R-:W-:-:S04]  /*1ec0*/  @P0 FFMA R29, R17, R10, R2 ;  /* 0x0000000a111d0223 */ /* 0x020fc80000000002 */
[----:B--2---:R-:W-:-:S07]  /*1ed0*/  @!P1 FFMA R29, R6, R4, R29 ;  /* 0x00000004061d9223 */ /* 0x004fce000000001d */
.L_x_13:
[----:B------:R-:W0:Y:S01]  /*1ee0*/  LDC.64 R4, c[0x0][0x390] ;  /* 0x0000e400ff047b82 */ /* 0x000e220000000a00 */
[----:B------:R-:W-:-:S04]  /*1ef0*/  IMAD R3, R3, R13, R0 ;  /* 0x0000000d03037224 */ /* 0x000fc800078e0200 */
[----:B0-----:R-:W-:-:S05]  /*1f00*/  IMAD.WIDE R2, R3, 0x4, R4 ;  /* 0x0000000403027825 */ /* 0x001fca00078e0204 */
[----:B------:R-:W-:Y:S01]  /*1f10*/  STG.E desc[UR6][R2.64], R29 ;  /* 0x0000001d02007986 */ /* 0x000fe2000c101906 */
[----:B------:R-:W-:Y:S05]  /*1f20*/  EXIT ;  /* 0x000000000000794d */ /* 0x000fea0003800000 */
.L_x_32:
        /* <DEDUP_REMOVED lines=13> */
.L_x_45:


//--------------------- .text._Z17matmulTiledKernelPKfS0_Pfiii --------------------------
	.section	.text._Z17matmulTiledKernelPKfS0_Pfiii,"ax",@progbits
	.align	128
        .global         _Z17matmulTiledKernelPKfS0_Pfiii
        .type           _Z17matmulTiledKernelPKfS0_Pfiii,@function
        .size           _Z17matmulTiledKernelPKfS0_Pfiii,(.L_x_46 - _Z17matmulTiledKernelPKfS0_Pfiii)
        .other          _Z17matmulTiledKernelPKfS0_Pfiii,@"STO_CUDA_ENTRY STV_DEFAULT"
_Z17matmulTiledKernelPKfS0_Pfiii:
.text._Z17matmulTiledKernelPKfS0_Pfiii:
[----:B------:R-:W-:Y:S01]  /*0000*/  LDC R1, c[0x0][0x37c] ;  /* 0x0000df00ff017b82 */ /* 0x000fe20000000800 */
[----:B------:R-:W0:Y:S01]  /*0010*/  S2R R18, SR_CTAID.Y ;  /* 0x0000000000127919 */ /* 0x000e220000002600 */
[----:B------:R-:W1:Y:S01]  /*0020*/  LDCU UR10, c[0x0][0x3a0] ;  /* 0x00007400ff0a77ac */ /* 0x000e620008000800 */
[----:B------:R-:W-:Y:S01]  /*0030*/  HFMA2 R23, -RZ, RZ, 0, 0 ;  /* 0x00000000ff177431 */ /* 0x000fe200000001ff */
[----:B------:R-:W0:Y:S01]  /*0040*/  S2R R16, SR_TID.Y ;  /* 0x0000000000107919 */ /* 0x000e220000002200 */
[----:B------:R-:W2:Y:S01]  /*0050*/  LDCU.64 UR8, c[0x0][0x358] ;  /* 0x00006b00ff0877ac */ /* 0x000ea20008000a00 */
[----:B------:R-:W3:Y:S01]  /*0060*/  S2R R2, SR_CTAID.X ;  /* 0x0000000000027919 */ /* 0x000ee20000002500 */
[----:B------:R-:W3:Y:S01]  /*0070*/  S2R R17, SR_TID.X ;  /* 0x0000000000117919 */ /* 0x000ee20000002100 */
[----:B-1----:R-:W-:Y:S01]  /*0080*/  UISETP.GE.AND UP0, UPT, UR10, 0x1, UPT ;  /* 0x000000010a00788c */ /* 0x002fe2000bf06270 */
[----:B0-----:R-:W-:Y:S02]  /*0090*/  LEA R18, R18, R16, 0x5 ;  /* 0x0000001012127211 */ /* 0x001fe400078e28ff */
[----:B---3--:R-:W-:-:S06]  /*00a0*/  LEA R19, R2, R17, 0x5 ;  /* 0x0000001102137211 */ /* 0x008fcc00078e28ff */
[----:B--2---:R-:W-:Y:S05]  /*00b0*/  BRA.U !UP0, `(.L_x_33) ;  /* 0x0000000508cc7547 */ /* 0x004fea000b800000 */
[----:B------:R-:W0:Y:S01]  /*00c0*/  S2UR UR7, SR_CgaCtaId ;  /* 0x00000000000779c3 */ /* 0x000e220000008800 */
[----:B------:R-:W1:Y:S01]  /*00d0*/  LDCU UR11, c[0x0][0x39c] ;  /* 0x00007380ff0b77ac */ /* 0x000e620008000800 */
[----:B------:R-:W-:Y:S01]  /*00e0*/  MOV R23, RZ ;  /* 0x000000ff00177202 */ /* 0x000fe20000000f00 */
[----:B------:R-:W-:Y:S01]  /*00f0*/  IMAD R6, R18, UR10, R17 ;  /* 0x0000000a12067c24 */ /* 0x000fe2000f8e0211 */
[----:B------:R-:W-:Y:S01]  /*0100*/  UMOV UR5, 0x400 ;  /* 0x0000040000057882 */ /* 0x000fe20000000000 */
[----:B------:R-:W-:-:S03]  /*0110*/  UIADD3 UR4, UPT, UPT, UR10, 0x1f, URZ ;  /* 0x0000001f0a047890 */ /* 0x000fc6000fffe0ff */
[----:B------:R-:W2:Y:S01]  /*0120*/  LDC R0, c[0x0][0x39c] ;  /* 0x0000e700ff007b82 */ /* 0x000ea20000000800 */
[----:B------:R-:W-:Y:S02]  /*0130*/  UIADD3 UR6, UPT, UPT, UR5, 0x1000, URZ ;  /* 0x0000100005067890 */ /* 0x000fe4000fffe0ff */
[----:B------:R-:W-:Y:S01]  /*0140*/  USHF.R.U32.HI UR4, URZ, 0x5, UR4 ;  /* 0x00000005ff047899 */ /* 0x000fe20008011604 */
[----:B------:R-:W3:Y:S04]  /*0150*/  LDCU UR13, c[0x0][0x3a0] ;  /* 0x00007400ff0d77ac */ /* 0x000ee80008000800 */
[----:B------:R-:W4:Y:S01]  /*0160*/  LDC.64 R20, c[0x0][0x380] ;  /* 0x0000e000ff147b82 */ /* 0x000f220000000a00 */
[----:B------:R-:W2:Y:S01]  /*0170*/  LDCU UR12, c[0x0][0x398] ;  /* 0x00007300ff0c77ac */ /* 0x000ea20008000800 */
[----:B-1----:R-:W-:Y:S01]  /*0180*/  IMAD R7, R16, UR11, R17 ;  /* 0x0000000b10077c24 */ /* 0x002fe2000f8e0211 */
[----:B------:R-:W-:-:S02]  /*0190*/  UIADD3 UR4, UPT, UPT, -UR4, URZ, URZ ;  /* 0x000000ff04047290 */ /* 0x000fc4000fffe1ff */
[----:B0-----:R-:W-:Y:S02]  /*01a0*/  ULEA UR5, UR7, UR5, 0x18 ;  /* 0x0000000507057291 */ /* 0x001fe4000f8ec0ff */
[----:B------:R-:W-:Y:S01]  /*01b0*/  LEA R7, R2, R7, 0x5 ;  /* 0x0000000702077211 */ /* 0x000fe200078e28ff */
[----:B------:R-:W-:-:S03]  /*01c0*/  ULEA UR6, UR7, UR6, 0x18 ;  /* 0x0000000607067291 */ /* 0x000fc6000f8ec0ff */
[----:B------:R-:W-:-:S03]  /*01d0*/  LEA R5, R16, UR5, 0x7 ;  /* 0x0000000510057c11 */ /* 0x000fc6000f8e38ff */
[C---:B------:R-:W-:Y:S02]  /*01e0*/  LEA R3, R17.reuse, UR6, 0x2 ;  /* 0x0000000611037c11 */ /* 0x040fe4000f8e10ff */
[----:B------:R-:W-:Y:S02]  /*01f0*/  LEA R4, R17, R5, 0x2 ;  /* 0x0000000511047211 */ /* 0x000fe400078e10ff */
[----:B---3--:R-:W-:-:S07]  /*0200*/  LEA R2, R16, R3, 0x7 ;  /* 0x0000000310027211 */ /* 0x008fce00078e38ff */
.L_x_34:
[----:B--2---:R-:W-:Y:S01]  /*0210*/  ISETP.GE.AND P0, PT, R19, R0, PT ;  /* 0x000000001300720c */ /* 0x004fe20003f06270 */
[----:B------:R-:W-:Y:S01]  /*0220*/  HFMA2 R29, -RZ, RZ, 0, 0 ;  /* 0x00000000ff1d7431 */ /* 0x000fe200000001ff */
[----:B------:R-:W-:Y:S01]  /*0230*/  ISETP.GE.AND P1, PT, R17, UR13, PT ;  /* 0x0000000d11007c0c */ /* 0x000fe2000bf26270 */
[----:B----4-:R-:W-:Y:S01]  /*0240*/  IMAD.WIDE R8, R6, 0x4, R20 ;  /* 0x0000000406087825 */ /* 0x010fe200078e0214 */
[----:B------:R-:W-:Y:S02]  /*0250*/  ISETP.GE.OR P0, PT, R16, UR13, P0 ;  /* 0x0000000d10007c0c */ /* 0x000fe40008706670 */
[----:B------:R-:W-:Y:S02]  /*0260*/  ISETP.GE.OR P1, PT, R18, UR12, P1 ;  /* 0x0000000c12007c0c */ /* 0x000fe40008f26670 */
[----:B------:R-:W-:-:S09]  /*0270*/  MOV R27, RZ ;  /* 0x000000ff001b7202 */ /* 0x000fd20000000f00 */
[----:B------:R-:W0:Y:S02]  /*0280*/  @!P0 LDC.64 R10, c[0x0][0x388] ;  /* 0x0000e200ff0a8b82 */ /* 0x000e240000000a00 */
[----:B------:R-:W2:Y:S01]  /*0290*/  @!P1 LDG.E R27, desc[UR8][R8.64] ;  /* 0x00000008081b9981 */ /* 0x000ea2000c1e1900 */
[----:B0-----:R-:W-:-:S05]  /*02a0*/  @!P0 IMAD.WIDE R10, R7, 0x4, R10 ;  /* 0x00000004070a8825 */ /* 0x001fca00078e020a */
[----:B------:R-:W3:Y:S04]  /*02b0*/  @!P0 LDG.E R29, desc[UR8][R10.64] ;  /* 0x000000080a1d8981 */ /* 0x000ee8000c1e1900 */
[----:B--2---:R-:W-:Y:S04]  /*02c0*/  STS [R4], R27 ;  /* 0x0000001b04007388 */ /* 0x004fe80000000800 */
[----:B---3--:R-:W-:Y:S01]  /*02d0*/  STS [R2], R29 ;  /* 0x0000001d02007388 */ /* 0x008fe20000000800 */
[----:B------:R-:W-:Y:S06]  /*02e0*/  BAR.SYNC.DEFER_BLOCKING 0x0 ;  /* 0x0000000000007b1d */ /* 0x000fec0000010000 */
[----:B------:R-:W-:Y:S04]  /*02f0*/  LDS R22, [R3] ;  /* 0x0000000003167984 */ /* 0x000fe80000000800 */
[----:B------:R-:W0:Y:S04]  /*0300*/  LDS.128 R12, [R5] ;  /* 0x00000000050c7984 */ /* 0x000e280000000c00 */
[----:B------:R-:W1:Y:S04]  /*0310*/  LDS R26, [R3+0x80] ;  /* 0x00008000031a7984 */ /* 0x000e680000000800 */
[----:B------:R-:W2:Y:S04]  /*0320*/  LDS R25, [R3+0x100] ;  /* 0x0001000003197984 */ /* 0x000ea80000000800 */
[----:B------:R-:W3:Y:S04]  /*0330*/  LDS R24, [R3+0x180] ;  /* 0x0001800003187984 */ /* 0x000ee80000000800 */
[----:B------:R-:W-:Y:S01]  /*0340*/  LDS.128 R8, [R5+0x10] ;  /* 0x0000100005087984 */ /* 0x000fe20000000c00 */
[----:B0-----:R-:W-:-:S03]  /*0350*/  FFMA R12, R12, R22, R23 ;  /* 0x000000160c0c7223 */ /* 0x001fc60000000017 */
[----:B------:R-:W0:Y:S01]  /*0360*/  LDS R23, [R3+0x200] ;  /* 0x0002000003177984 */ /* 0x000e220000000800 */
[----:B-1----:R-:W-:-:S03]  /*0370*/  FFMA R12, R26, R13, R12 ;  /* 0x0000000d1a0c7223 */ /* 0x002fc6000000000c */
[----:B------:R-:W1:Y:S01]  /*0380*/  LDS R22, [R3+0x280] ;  /* 0x0002800003167984 */ /* 0x000e620000000800 */
[----:B--2---:R-:W-:-:S03]  /*0390*/  FFMA R13, R25, R14, R12 ;  /* 0x0000000e190d7223 */ /* 0x004fc6000000000c */
[----:B------:R-:W2:Y:S01]  /*03a0*/  LDS R25, [R3+0x300] ;  /* 0x0003000003197984 */ /* 0x000ea20000000800 */
[----:B---3--:R-:W-:-:S03]  /*03b0*/  FFMA R13, R24, R15, R13 ;  /* 0x0000000f180d7223 */ /* 0x008fc6000000000d */
[----:B------:R-:W3:Y:S04]  /*03c0*/  LDS R24, [R3+0x380] ;  /* 0x0003800003187984 */ /* 0x000ee80000000800 */
[----:B------:R-:W-:Y:S01]  /*03d0*/  LDS R26, [R3+0xb80] ;  /* 0x000b8000031a7984 */ /* 0x000fe20000000800 */
[----:B0-----:R-:W-:-:S03]  /*03e0*/  FFMA R27, R8, R23, R13 ;  /* 0x00000017081b7223 */ /* 0x001fc6000000000d */
[----:B------:R-:W-:Y:S04]  /*03f0*/  LDS R23, [R3+0x400] ;  /* 0x0004000003177984 */ /* 0x000fe80000000800 */
[----:B------:R-:W0:Y:S01]  /*0400*/  LDS.128 R12, [R5+0x20] ;  /* 0x00002000050c7984 */ /* 0x000e220000000c00 */
[----:B-1----:R-:W-:-:S03]  /*0410*/  FFMA R8, R22, R9, R27 ;  /* 0x0000000916087223 */ /* 0x002fc6000000001b */
[----:B------:R-:W1:Y:S01]  /*0420*/  LDS R22, [R3+0x480] ;  /* 0x0004800003167984 */ /* 0x000e620000000800 */
[----:B--2---:R-:W-:-:S03]  /*0430*/  FFMA R9, R25, R10, R8 ;  /* 0x0000000a19097223 */ /* 0x004fc60000000008 */
[----:B------:R-:W2:Y:S01]  /*0440*/  LDS R25, [R3+0x500] ;  /* 0x0005000003197984 */ /* 0x000ea20000000800 */
[----:B---3--:R-:W-:-:S03]  /*0450*/  FFMA R9, R24, R11, R9 ;  /* 0x0000000b18097223 */ /* 0x008fc60000000009 */
[----:B------:R-:W3:Y:S01]  /*0460*/  LDS R24, [R3+0x580] ;  /* 0x0005800003187984 */ /* 0x000ee20000000800 */
        /* <DEDUP_REMOVED lines=26> */
[----:B------:R-:W-:Y:S04]  /*0610*/  LDS R27, [R3+0xc00] ;  /* 0x000c0000031b7984 */ /* 0x000fe80000000800 */
[----:B------:R-:W-:Y:S01]  /*0620*/  LDS R24, [R3+0xc80] ;  /* 0x000c800003187984 */ /* 0x000fe20000000800 */
[----:B0-----:R-:W-:-:S03]  /*0630*/  FFMA R23, R8, R23, R13 ;  /* 0x0000001708177223 */ /* 0x001fc6000000000d */
[----:B------:R-:W0:Y:S01]  /*0640*/  LDS.128 R12, [R5+0x60] ;  /* 0x00006000050c7984 */ /* 0x000e220000000c00 */
[----:B-1----:R-:W-:-:S03]  /*0650*/  FFMA R22, R22, R9, R23 ;  /* 0x0000000916167223 */ /* 0x002fc60000000017 */
[----:B------:R-:W1:Y:S01]  /*0660*/  LDS R23, [R3+0xd00] ;  /* 0x000d000003177984 */ /* 0x000e620000000800 */
[----:B--2---:R-:W-:-:S03]  /*0670*/  FFMA R25, R25, R10, R22 ;  /* 0x0000000a19197223 */ /* 0x004fc60000000016 */
[----:B------:R-:W2:Y:S01]  /*0680*/  LDS R22, [R3+0xd80] ;  /* 0x000d800003167984 */ /* 0x000ea20000000800 */
[----:B------:R-:W-:-:S03]  /*0690*/  FFMA R11, R26, R11, R25 ;  /* 0x0000000b1a0b7223 */ /* 0x000fc60000000019 */
[----:B------:R-:W-:Y:S01]  /*06a0*/  LDS R25, [R3+0xe00] ;  /* 0x000e000003197984 */ /* 0x000fe20000000800 */
[----:B0-----:R-:W-:-:S03]  /*06b0*/  FFMA R27, R12, R27, R11 ;  /* 0x0000001b0c1b7223 */ /* 0x001fc6000000000b */
[----:B------:R-:W0:Y:S01]  /*06c0*/  LDS.128 R8, [R5+0x70] ;  /* 0x0000700005087984 */ /* 0x000e220000000c00 */
[----:B------:R-:W-:-:S03]  /*06d0*/  FFMA R24, R24, R13, R27 ;  /* 0x0000000d18187223 */ /* 0x000fc6000000001b */
[----:B------:R-:W3:Y:S04]  /*06e0*/  LDS R27, [R3+0xe80] ;  /* 0x000e8000031b7984 */ /* 0x000ee80000000800 */
[----:B------:R-:W4:Y:S04]  /*06f0*/  LDS R13, [R3+0xf00] ;  /* 0x000f0000030d7984 */ /* 0x000f280000000800 */
[----:B------:R-:W5:Y:S01]  /*0700*/  LDS R12, [R3+0xf80] ;  /* 0x000f8000030c7984 */ /* 0x000f620000000800 */
[----:B-1----:R-:W-:Y:S01]  /*0710*/  FFMA R23, R23, R14, R24 ;  /* 0x0000000e17177223 */ /* 0x002fe20000000018 */
[----:B------:R-:W-:-:S03]  /*0720*/  UIADD3 UR4, UPT, UPT, UR4, 0x1, URZ ;  /* 0x0000000104047890 */ /* 0x000fc6000fffe0ff */
[----:B--2---:R-:W-:Y:S01]  /*0730*/  FFMA R15, R22, R15, R23 ;  /* 0x0000000f160f7223 */ /* 0x004fe20000000017 */
[----:B------:R-:W-:Y:S01]  /*0740*/  UISETP.NE.AND UP0, UPT, UR4, URZ, UPT ;  /* 0x000000ff0400728c */ /* 0x000fe2000bf05270 */
[----:B------:R-:W-:Y:S02]  /*0750*/  IADD3 R6, PT, PT, R6, 0x20, RZ ;  /* 0x0000002006067810 */ /* 0x000fe40007ffe0ff */
[----:B------:R-:W-:Y:S02]  /*0760*/  IADD3 R17, PT, PT, R17, 0x20, RZ ;  /* 0x0000002011117810 */ /* 0x000fe40007ffe0ff */
[----:B------:R-:W-:Y:S02]  /*0770*/  IADD3 R16, PT, PT, R16, 0x20, RZ ;  /* 0x0000002010107810 */ /* 0x000fe40007ffe0ff */
[----:B------:R-:W-:Y:S01]  /*0780*/  LEA R7, R0, R7, 0x5 ;  /* 0x0000000700077211 */ /* 0x000fe200078e28ff */
[----:B0-----:R-:W-:-:S04]  /*0790*/  FFMA R8, R8, R25, R15 ;  /* 0x0000001908087223 */ /* 0x001fc8000000000f */
[----:B---3--:R-:W-:-:S04]  /*07a0*/  FFMA R8, R27, R9, R8 ;  /* 0x000000091b087223 */ /* 0x008fc80000000008 */
[----:B----4-:R-:W-:-:S04]  /*07b0*/  FFMA R13, R13, R10, R8 ;  /* 0x0000000a0d0d7223 */ /* 0x010fc80000000008 */
[----:B-----5:R-:W-:Y:S01]  /*07c0*/  FFMA R23, R12, R11, R13 ;  /* 0x0000000b0c177223 */ /* 0x020fe2000000000d */
[----:B------:R-:W-:Y:S06]  /*07d0*/  BAR.SYNC.DEFER_BLOCKING 0x0 ;  /* 0x0000000000007b1d */ /* 0x000fec0000010000 */
[----:B------:R-:W-:Y:S05]  /*07e0*/  BRA.U UP0, `(.L_x_34) ;  /* 0xfffffff900887547 */ /* 0x000fea000b83ffff */
.L_x_33:
[----:B------:R-:W0:Y:S02]  /*07f0*/  LDCU.64 UR4, c[0x0][0x398] ;  /* 0x00007300ff0477ac */ /* 0x000e240008000a00 */
[----:B0-----:R-:W-:-:S04]  /*0800*/  ISETP.GE.AND P0, PT, R19, UR5, PT ;  /* 0x0000000513007c0c */ /* 0x001fc8000bf06270 */
[----:B------:R-:W-:-:S13]  /*0810*/  ISETP.GE.OR P0, PT, R18, UR4, P0 ;  /* 0x0000000412007c0c */ /* 0x000fda0008706670 */
[----:B------:R-:W-:Y:S05]  /*0820*/  @P0 EXIT ;  /* 0x000000000000094d */ /* 0x000fea0003800000 */
[----:B------:R-:W0:Y:S01]  /*0830*/  LDC.64 R2, c[0x0][0x390] ;  /* 0x0000e400ff027b82 */ /* 0x000e220000000a00 */
[----:B------:R-:W-:-:S04]  /*0840*/  IMAD R19, R18, UR5, R19 ;  /* 0x0000000512137c24 */ /* 0x000fc8000f8e0213 */
[----:B0-----:R-:W-:-:S05]  /*0850*/  IMAD.WIDE.U32 R2, R19, 0x4, R2 ;  /* 0x0000000413027825 */ /* 0x001fca00078e0002 */
[----:B------:R-:W-:Y:S01]  /*0860*/  STG.E desc[UR8][R2.64], R23 ;  /* 0x0000001702007986 */ /* 0x000fe2000c101908 */
[----:B------:R-:W-:Y:S05]  /*0870*/  EXIT ;  /* 0x000000000000794d */ /* 0x000fea0003800000 */
.L_x_35:
        /* <DEDUP_REMOVED lines=16> */
.L_x_46:


//--------------------- .text._Z17matmulNaiveKernelPKfS0_Pfiii --------------------------
	.section	.text._Z17matmulNaiveKernelPKfS0_Pfiii,"ax",@progbits
	.align	128
        .global         _Z17matmulNaiveKernelPKfS0_Pfiii
        .type           _Z17matmulNaiveKernelPKfS0_Pfiii,@function
        .size           _Z17matmulNaiveKernelPKfS0_Pfiii,(.L_x_47 - _Z17matmulNaiveKernelPKfS0_Pfiii)
        .other          _Z17matmulNaiveKernelPKfS0_Pfiii,@"STO_CUDA_ENTRY STV_DEFAULT"
_Z17matmulNaiveKernelPKfS0_Pfiii:
.text._Z17matmulNaiveKernelPKfS0_Pfiii:
        /* <DEDUP_REMOVED lines=33> */
.L_x_38:
        /* <DEDUP_REMOVED lines=41> */
.L_x_37:
        /* <DEDUP_REMOVED lines=32> */
.L_x_39:
        /* <DEDUP_REMOVED lines=32> */
.L_x_36:
[----:B------:R-:W0:Y:S01]  /*08a0*/  LDC.64 R4, c[0x0][0x390] ;  /* 0x0000e400ff047b82 */ /* 0x000e220000000a00 */
[----:B------:R-:W-:-:S04]  /*08b0*/  IMAD R3, R19, R3, R0 ;  /* 0x0000000313037224 */ /* 0x000fc800078e0200 */
[----:B0-----:R-:W-:-:S05]  /*08c0*/  IMAD.WIDE R2, R3, 0x4, R4 ;  /* 0x0000000403027825 */ /* 0x001fca00078e0204 */
[----:B------:R-:W-:Y:S01]  /*08d0*/  STG.E desc[UR4][R2.64], R24 ;  /* 0x0000001802007986 */ /* 0x000fe2000c101904 */
[----:B------:R-:W-:Y:S05]  /*08e0*/  EXIT ;  /* 0x000000000000794d */ /* 0x000fea0003800000 */
.L_x_40:
        /* <DEDUP_REMOVED lines=9> */
.L_x_47:


//--------------------- .nv.shared.reserved.0     --------------------------
	.section	.nv.shared.reserved.0,"aw",@nobits
	.weak		__nv_reservedSMEM_offset_0_alias
	.size		__nv_reservedSMEM_offset_0_alias, 0, 64
	.other		__nv_reservedSMEM_offset_0_alias,@"STO_CUDA_RESERVED_SHARED STV_DEFAULT"
__nv_reservedSMEM_offset_0_alias:
	.zero		0
	.zero		64


//--------------------- .nv.shared._Z15transposeKernelPKfPfii --------------------------
	.section	.nv.shared._Z15transposeKernelPKfPfii,"aw",@nobits
	.sectionflags	@""
	.align	4
.nv.shared._Z15transposeKernelPKfPfii:
	.zero		5248


//--------------------- .nv.shared._Z17matmulTiledKernelPKfS0_Pfiii --------------------------
	.section	.nv.shared._Z17matmulTiledKernelPKfS0_Pfiii,"aw",@nobits
	.sectionflags	@""
	.align	4
.nv.shared._Z17matmulTiledKernelPKfS0_Pfiii:
	.zero		9216


//--------------------- .nv.constant0._Z18outerProductKernelPKfS0_Pfii --------------------------
	.section	.nv.constant0._Z18outerProductKernelPKfS0_Pfii,"a",@progbits
	.sectionflags	@""
	.align	4
.nv.constant0._Z18outerProductKernelPKfS0_Pfii:
	.zero		928


//--------------------- .nv.constant0._Z15transposeKernelPKfPfii --------------------------
	.section	.nv.constant0._Z15transposeKernelPKfPfii,"a",@progbits
	.sectionflags	@""
	.align	4
.nv.constant0._Z15transposeKernelPKfPfii:
	.zero		920


//--------------------- .nv.constant0._Z10gemmKernelPKfS0_Pfiiiff --------------------------
	.section	.nv.constant0._Z10gemmKernelPKfS0_Pfiiiff,"a",@progbits
	.sectionflags	@""
	.align	4
.nv.constant0._Z10gemmKernelPKfS0_Pfiiiff:
	.zero		940


//--------------------- .nv.constant0._Z19batchedMatmulKernelPKfS0_Pfiiii --------------------------
	.section	.nv.constant0._Z19batchedMatmulKernelPKfS0_Pfiiii,"a",@progbits
	.sectionflags	@""
	.align	4
.nv.constant0._Z19batchedMatmulKernelPKfS0_Pfiiii:
	.zero		936


//--------------------- .nv.constant0._Z21matmulTransposeKernelPKfS0_Pfiiibb --------------------------
	.section	.nv.constant0._Z21matmulTransposeKernelPKfS0_Pfiiibb,"a",@progbits
	.sectionflags	@""
	.align	4
.nv.constant0._Z21matmulTransposeKernelPKfS0_Pfiiibb:
	.zero		934


//--------------------- .nv.constant0._Z17matmulTiledKernelPKfS0_Pfiii --------------------------
	.section	.nv.constant0._Z17matmulTiledKernelPKfS0_Pfiii,"a",@progbits
	.sectionflags	@""
	.align	4
.nv.constant0._Z17matmulTiledKernelPKfS0_Pfiii:
	.zero		932


//--------------------- .nv.constant0._Z17matmulNaiveKernelPKfS0_Pfiii --------------------------
	.section	.nv.constant0._Z17matmulNaiveKernelPKfS0_Pfiii,"a",@progbits
	.sectionflags	@""
	.align	4
.nv.constant0._Z17matmulNaiveKernelPKfS0_Pfiii:
	.zero		932


//--------------------- SYMBOLS --------------------------

	.type		.nv.reservedSmem.offset0,@object
	.size		.nv.reservedSmem.offset0,0x4
	.type		.nv.reservedSmem.cap,@object
	.size		.nv.reservedSmem.cap,0x4
